	.target	sm_80

	.elftype	@"ET_EXEC"


//--------------------- .note.nv.tkinfo           --------------------------
	.section	.note.nv.tkinfo,"",@"SHT_NOTE"
	.sectionflags	@"SHF_NOTE_NV_TKINFO"
	.tkinfo
        /*0018*/ 	.word	0x00000002
        /*0030*/ 	.string	""
        /*0030*/ 	.string	"ptxas"
        /*0030*/ 	.string	"Cuda compilation tools, release 13.0, V13.0.88"
        /*0030*/ 	.string	"Build cuda_13.0.r13.0/compiler.36424714_0"
        /*0030*/ 	.string	"-v  -suppress-debug-info  -lineinfo  -arch sm_80 "



//--------------------- .note.nv.cuinfo           --------------------------
	.section	.note.nv.cuinfo,"",@"SHT_NOTE"
	.sectionflags	@"SHF_NOTE_NV_CUINFO"
        /*0018*/ 	.short	0x0002
        /*001a*/ 	.short	0x0050
        /*001c*/ 	.short	0x0082
	.zero		2


//--------------------- .nv.info                  --------------------------
	.section	.nv.info,"",@"SHT_CUDA_INFO"
	.align	4


	//----- nvinfo : EIATTR_REGCOUNT
	.align		4
        /*0000*/ 	.byte	0x04, 0x2f
        /*0002*/ 	.short	(.L_1 - .L_0)
	.align		4
.L_0:
        /*0004*/ 	.word	index@(matmul_kernel)
        /*0008*/ 	.word	0x0000007e


	//----- nvinfo : EIATTR_FRAME_SIZE
	.align		4
.L_1:
        /*000c*/ 	.byte	0x04, 0x11
        /*000e*/ 	.short	(.L_3 - .L_2)
	.align		4
.L_2:
        /*0010*/ 	.word	index@(matmul_kernel)
        /*0014*/ 	.word	0x00000000


	//----- nvinfo : EIATTR_MIN_STACK_SIZE
	.align		4
.L_3:
        /*0018*/ 	.byte	0x04, 0x12
        /*001a*/ 	.short	(.L_5 - .L_4)
	.align		4
.L_4:
        /*001c*/ 	.word	index@(matmul_kernel)
        /*0020*/ 	.word	0x00000000
.L_5:


//--------------------- .nv.info.matmul_kernel    --------------------------
	.section	.nv.info.matmul_kernel,"",@"SHT_CUDA_INFO"
	.sectionflags	@""
	.align	4


	//----- nvinfo : EIATTR_CUDA_API_VERSION
	.align		4
        /*0000*/ 	.byte	0x04, 0x37
        /*0002*/ 	.short	(.L_7 - .L_6)
.L_6:
        /*0004*/ 	.word	0x00000082


	//----- nvinfo : EIATTR_SW2861232_WAR
	.align		4
.L_7:
        /*0008*/ 	.byte	0x01, 0x35
	.zero		2


	//----- nvinfo : EIATTR_PARAM_CBANK
	.align		4
        /*000c*/ 	.byte	0x04, 0x0a
        /*000e*/ 	.short	(.L_9 - .L_8)
	.align		4
.L_8:
        /*0010*/ 	.word	index@(.nv.constant0.matmul_kernel)
        /*0014*/ 	.short	0x0160
        /*0016*/ 	.short	0x0050


	//----- nvinfo : EIATTR_CBANK_PARAM_SIZE
	.align		4
.L_9:
        /*0018*/ 	.byte	0x03, 0x19
        /*001a*/ 	.short	0x0050


	//----- nvinfo : EIATTR_KPARAM_INFO
	.align		4
        /*001c*/ 	.byte	0x04, 0x17
        /*001e*/ 	.short	(.L_11 - .L_10)
.L_10:
        /*0020*/ 	.word	0x00000000
        /*0024*/ 	.short	0x000d
        /*0026*/ 	.short	0x0048
        /*0028*/ 	.byte	0x00, 0xf4, 0x21, 0x00


	//----- nvinfo : EIATTR_KPARAM_INFO
	.align		4
.L_11:
        /*002c*/ 	.byte	0x04, 0x17
        /*002e*/ 	.short	(.L_13 - .L_12)
.L_12:
        /*0030*/ 	.word	0x00000000
        /*0034*/ 	.short	0x000c
        /*0036*/ 	.short	0x0040
        /*0038*/ 	.byte	0x00, 0xf4, 0x21, 0x00


	//----- nvinfo : EIATTR_KPARAM_INFO
	.align		4
.L_13:
        /*003c*/ 	.byte	0x04, 0x17
        /*003e*/ 	.short	(.L_15 - .L_14)
.L_14:
        /*0040*/ 	.word	0x00000000
        /*0044*/ 	.short	0x000b
        /*0046*/ 	.short	0x0038
        /*0048*/ 	.byte	0x00, 0xf0, 0x11, 0x00


	//----- nvinfo : EIATTR_KPARAM_INFO
	.align		4
.L_15:
        /*004c*/ 	.byte	0x04, 0x17
        /*004e*/ 	.short	(.L_17 - .L_16)
.L_16:
        /*0050*/ 	.word	0x00000000
        /*0054*/ 	.short	0x000a
        /*0056*/ 	.short	0x0034
        /*0058*/ 	.byte	0x00, 0xf0, 0x11, 0x00


	//----- nvinfo : EIATTR_KPARAM_INFO
	.align		4
.L_17:
        /*005c*/ 	.byte	0x04, 0x17
        /*005e*/ 	.short	(.L_19 - .L_18)
.L_18:
        /*0060*/ 	.word	0x00000000
        /*0064*/ 	.short	0x0009
        /*0066*/ 	.short	0x0030
        /*0068*/ 	.byte	0x00, 0xf0, 0x11, 0x00


	//----- nvinfo : EIATTR_KPARAM_INFO
	.align		4
.L_19:
        /*006c*/ 	.byte	0x04, 0x17
        /*006e*/ 	.short	(.L_21 - .L_20)
.L_20:
        /*0070*/ 	.word	0x00000000
        /*0074*/ 	.short	0x0008
        /*0076*/ 	.short	0x002c
        /*0078*/ 	.byte	0x00, 0xf0, 0x11, 0x00


	//----- nvinfo : EIATTR_KPARAM_INFO
	.align		4
.L_21:
        /*007c*/ 	.byte	0x04, 0x17
        /*007e*/ 	.short	(.L_23 - .L_22)
.L_22:
        /*0080*/ 	.word	0x00000000
        /*0084*/ 	.short	0x0007
        /*0086*/ 	.short	0x0028
        /*0088*/ 	.byte	0x00, 0xf0, 0x11, 0x00


	//----- nvinfo : EIATTR_KPARAM_INFO
	.align		4
.L_23:
        /*008c*/ 	.byte	0x04, 0x17
        /*008e*/ 	.short	(.L_25 - .L_24)
.L_24:
        /*0090*/ 	.word	0x00000000
        /*0094*/ 	.short	0x0006
        /*0096*/ 	.short	0x0024
        /*0098*/ 	.byte	0x00, 0xf0, 0x11, 0x00


	//----- nvinfo : EIATTR_KPARAM_INFO
	.align		4
.L_25:
        /*009c*/ 	.byte	0x04, 0x17
        /*009e*/ 	.short	(.L_27 - .L_26)
.L_26:
        /*00a0*/ 	.word	0x00000000
        /*00a4*/ 	.short	0x0005
        /*00a6*/ 	.short	0x0020
        /*00a8*/ 	.byte	0x00, 0xf0, 0x11, 0x00


	//----- nvinfo : EIATTR_KPARAM_INFO
	.align		4
.L_27:
        /*00ac*/ 	.byte	0x04, 0x17
        /*00ae*/ 	.short	(.L_29 - .L_28)
.L_28:
        /*00b0*/ 	.word	0x00000000
        /*00b4*/ 	.short	0x0004
        /*00b6*/ 	.short	0x001c
        /*00b8*/ 	.byte	0x00, 0xf0, 0x11, 0x00


	//----- nvinfo : EIATTR_KPARAM_INFO
	.align		4
.L_29:
        /*00bc*/ 	.byte	0x04, 0x17
        /*00be*/ 	.short	(.L_31 - .L_30)
.L_30:
        /*00c0*/ 	.word	0x00000000
        /*00c4*/ 	.short	0x0003
        /*00c6*/ 	.short	0x0018
        /*00c8*/ 	.byte	0x00, 0xf0, 0x11, 0x00


	//----- nvinfo : EIATTR_KPARAM_INFO
	.align		4
.L_31:
        /*00cc*/ 	.byte	0x04, 0x17
        /*00ce*/ 	.short	(.L_33 - .L_32)
.L_32:
        /*00d0*/ 	.word	0x00000000
        /*00d4*/ 	.short	0x0002
        /*00d6*/ 	.short	0x0010
        /*00d8*/ 	.byte	0x00, 0xf4, 0x21, 0x00


	//----- nvinfo : EIATTR_KPARAM_INFO
	.align		4
.L_33:
        /*00dc*/ 	.byte	0x04, 0x17
        /*00de*/ 	.short	(.L_35 - .L_34)
.L_34:
        /*00e0*/ 	.word	0x00000000
        /*00e4*/ 	.short	0x0001
        /*00e6*/ 	.short	0x0008
        /*00e8*/ 	.byte	0x00, 0xf4, 0x21, 0x00


	//----- nvinfo : EIATTR_KPARAM_INFO
	.align		4
.L_35:
        /*00ec*/ 	.byte	0x04, 0x17
        /*00ee*/ 	.short	(.L_37 - .L_36)
.L_36:
        /*00f0*/ 	.word	0x00000000
        /*00f4*/ 	.short	0x0000
        /*00f6*/ 	.short	0x0000
        /*00f8*/ 	.byte	0x00, 0xf4, 0x21, 0x00


	//----- nvinfo : EIATTR_MAXREG_COUNT
	.align		4
.L_37:
        /*00fc*/ 	.byte	0x03, 0x1b
        /*00fe*/ 	.short	0x0080


	//----- nvinfo : EIATTR_NUM_BARRIERS
	.align		4
        /*0100*/ 	.byte	0x02, 0x4c
        /*0102*/ 	.byte	0x01
	.zero		1


	//----- nvinfo : EIATTR_MERCURY_ISA_VERSION
	.align		4
        /*0104*/ 	.byte	0x03, 0x5f
        /*0106*/ 	.short	0x0000


	//----- nvinfo : EIATTR_EXIT_INSTR_OFFSETS
	.align		4
        /*0108*/ 	.byte	0x04, 0x1c
        /*010a*/ 	.short	(.L_39 - .L_38)


	//   ....[0]....
.L_38:
        /*010c*/ 	.word	0x000047f0


	//   ....[1]....
        /*0110*/ 	.word	0x00004810


	//----- nvinfo : EIATTR_REQNTID
	.align		4
.L_39:
        /*0114*/ 	.byte	0x04, 0x10
        /*0116*/ 	.short	(.L_41 - .L_40)
.L_40:
        /*0118*/ 	.word	0x00000200
        /*011c*/ 	.word	0x00000001
        /*0120*/ 	.word	0x00000001
.L_41:


//--------------------- .nv.callgraph             --------------------------
	.section	.nv.callgraph,"",@"SHT_CUDA_CALLGRAPH"
	.align	4
	.sectionentsize	8
	.align		4
        /*0000*/ 	.word	0x00000000
	.align		4
        /*0004*/ 	.word	0xffffffff
	.align		4
        /*0008*/ 	.word	0x00000000
	.align		4
        /*000c*/ 	.word	0xfffffffe
	.align		4
        /*0010*/ 	.word	0x00000000
	.align		4
        /*0014*/ 	.word	0xfffffffd
	.align		4
        /*0018*/ 	.word	0x00000000
	.align		4
        /*001c*/ 	.word	0xfffffffc


//--------------------- .nv.rel.action            --------------------------
	.section	.nv.rel.action,"",@"SHT_CUDA_RELOCINFO"
	.align	8
	.sectionentsize	8
        /*0000*/ 	.byte	0x73, 0x00, 0x00, 0x00, 0x00, 0x00, 0x00, 0x00, 0x00, 0x00, 0x00, 0x11, 0x25, 0x00, 0x05, 0x36


//--------------------- .nv.constant0.matmul_kernel --------------------------
	.section	.nv.constant0.matmul_kernel,"a",@progbits
	.sectionflags	@""
	.align	4
.nv.constant0.matmul_kernel:
	.zero		432


//--------------------- .text.matmul_kernel       --------------------------
	.section	.text.matmul_kernel,"ax",@progbits
	.sectioninfo	@"SHI_REGISTERS=126"
	.align	128
        .global         matmul_kernel
        .type           matmul_kernel,@function
        .size           matmul_kernel,(.L_x_4 - matmul_kernel)
        .other          matmul_kernel,@"STO_CUDA_ENTRY STV_DEFAULT"
matmul_kernel:
.text.matmul_kernel:
[----:B------:R-:W-:Y:S02]  /*0000*/  IMAD.MOV.U32 R1, RZ, RZ, c[0x0][0x28] ;  /* 0x00000a00ff017624 */ /* 0x000fe400078e00ff */
[----:B------:R-:W-:Y:S01]  /*0010*/  IMAD.MOV.U32 R0, RZ, RZ, c[0x0][0x17c] ;  /* 0x00005f00ff007624 */ /* 0x000fe200078e00ff */
[----:B------:R-:W1:Y:S01]  /*0020*/  S2R R5, SR_CTAID.X ;  /* 0x0000000000057919 */ /* 0x000e620000002500 */
[----:B------:R-:W-:Y:S01]  /*0030*/  IABS R19, c[0x0][0x17c] ;  /* 0x00005f0000137a13 */ /* 0x000fe20000000000 */
[----:B------:R-:W-:Y:S01]  /*0040*/  UMOV UR5, 0x3f ;  /* 0x0000003f00057882 */ /* 0x000fe20000000000 */
[----:B------:R-:W-:Y:S01]  /*0050*/  IABS R18, c[0x0][0x178] ;  /* 0x00005e0000127a13 */ /* 0x000fe20000000000 */
[----:B------:R-:W2:Y:S01]  /*0060*/  S2R R93, SR_TID.X ;  /* 0x00000000005d7919 */ /* 0x000ea20000002100 */
[----:B------:R-:W-:Y:S01]  /*0070*/  IADD3 R0, R0, 0x7f, RZ ;  /* 0x0000007f00007810 */ /* 0x000fe20007ffe0ff */
[----:B------:R-:W-:Y:S01]  /*0080*/  ULDC UR9, c[0x0][0x180] ;  /* 0x0000600000097ab9 */ /* 0x000fe20000000800 */
[----:B------:R-:W-:Y:S01]  /*0090*/  IMAD.MOV.U32 R79, RZ, RZ, c[0x0][0x188] ;  /* 0x00006200ff4f7624 */ /* 0x000fe200078e00ff */
[----:B------:R-:W-:Y:S01]  /*00a0*/  UIADD3 UR5, UR5, UR9, URZ ;  /* 0x0000000905057290 */ /* 0x000fe2000fffe03f */
[----:B------:R-:W-:Y:S01]  /*00b0*/  SHF.R.S32.HI R3, RZ, 0x1f, R0 ;  /* 0x0000001fff037819 */ /* 0x000fe20000011400 */
[----:B------:R-:W-:Y:S01]  /*00c0*/  UIADD3 UR8, UR9, -0x40, URZ ;  /* 0xffffffc009087890 */ /* 0x000fe2000fffe03f */
[----:B------:R-:W-:Y:S01]  /*00d0*/  LOP3.LUT R77, RZ, c[0x0][0x17c], RZ, 0x33, !PT ;  /* 0x00005f00ff4d7a12 */ /* 0x000fe200078e33ff */
[----:B------:R-:W-:Y:S01]  /*00e0*/  UISETP.GT.AND UP1, UPT, UR5, 0x7f, UPT ;  /* 0x0000007f0500788c */ /* 0x000fe2000bf24270 */
[----:B------:R-:W-:Y:S01]  /*00f0*/  LEA.HI R3, R3, R0, RZ, 0x7 ;  /* 0x0000000003037211 */ /* 0x000fe200078f38ff */
[----:B------:R-:W-:-:S02]  /*0100*/  UISETP.GT.AND UP0, UPT, UR5, 0x3f, UPT ;  /* 0x0000003f0500788c */ /* 0x000fc4000bf04270 */
[----:B------:R-:W-:Y:S01]  /*0110*/  ULDC.64 UR14, c[0x0][0x118] ;  /* 0x00004600000e7ab9 */ /* 0x000fe20000000a00 */
[----:B------:R-:W-:Y:S01]  /*0120*/  SHF.R.S32.HI R3, RZ, 0x7, R3 ;  /* 0x00000007ff037819 */ /* 0x000fe20000011403 */
[----:B------:R-:W-:Y:S02]  /*0130*/  USEL UR4, URZ, 0x4, !UP0 ;  /* 0x000000043f047887 */ /* 0x000fe4000c000000 */
[----:B------:R-:W-:Y:S02]  /*0140*/  ULDC.64 UR6, c[0x0][0x188] ;  /* 0x0000620000067ab9 */ /* 0x000fe40000000a00 */
[----:B------:R-:W-:Y:S01]  /*0150*/  IMAD.SHL.U32 R4, R3, 0x8, RZ ;  /* 0x0000000803047824 */ /* 0x000fe200078e00ff */
[----:B------:R-:W-:Y:S01]  /*0160*/  USHF.L.U32 UR6, UR6, 0x6, URZ ;  /* 0x0000000606067899 */ /* 0x000fe2000800063f */
[----:B-1----:R-:W-:Y:S01]  /*0170*/  IABS R8, R5 ;  /* 0x0000000500087213 */ /* 0x002fe20000000000 */
[----:B------:R-:W-:Y:S02]  /*0180*/  USHF.L.U32 UR7, UR7, 0x6, URZ ;  /* 0x0000000607077899 */ /* 0x000fe4000800063f */
[----:B------:R-:W-:-:S02]  /*0190*/  IABS R7, R4 ;  /* 0x0000000400077213 */ /* 0x000fc40000000000 */
[----:B------:R-:W-:Y:S01]  /*01a0*/  IABS R10, R4 ;  /* 0x00000004000a7213 */ /* 0x000fe20000000000 */
[----:B------:R-:W-:Y:S01]  /*01b0*/  IMAD.U32 R89, RZ, RZ, UR6 ;  /* 0x00000006ff597e24 */ /* 0x000fe2000f8e00ff */
[----:B------:R-:W1:Y:S01]  /*01c0*/  I2F.RP R0, R7 ;  /* 0x0000000700007306 */ /* 0x000e620000209400 */
[--C-:B--2---:R-:W-:Y:S01]  /*01d0*/  SHF.R.U32.HI R118, RZ, 0x6, R93.reuse ;  /* 0x00000006ff767819 */ /* 0x104fe2000001165d */
[----:B------:R-:W-:Y:S01]  /*01e0*/  IMAD.U32 R97, RZ, RZ, UR6 ;  /* 0x00000006ff617e24 */ /* 0x000fe2000f8e00ff */
[----:B------:R-:W-:Y:S01]  /*01f0*/  LOP3.LUT R119, R93, 0x3f, RZ, 0xc0, !PT ;  /* 0x0000003f5d777812 */ /* 0x000fe200078ec0ff */
[----:B------:R-:W-:Y:S01]  /*0200*/  IMAD.U32 R121, RZ, RZ, UR6 ;  /* 0x00000006ff797e24 */ /* 0x000fe2000f8e00ff */
[----:B------:R-:W-:Y:S02]  /*0210*/  SGXT.U32 R118, R118, 0x3 ;  /* 0x000000037676781a */ /* 0x000fe40000000000 */
[----:B------:R-:W-:Y:S01]  /*0220*/  SHF.R.U32.HI R101, RZ, 0x1, R93 ;  /* 0x00000001ff657819 */ /* 0x000fe2000001165d */
[----:B------:R-:W-:Y:S01]  /*0230*/  IMAD R78, R119, c[0x0][0x18c], RZ ;  /* 0x00006300774e7a24 */ /* 0x000fe200078e02ff */
[C---:B------:R-:W-:Y:S01]  /*0240*/  LOP3.LUT R116, R118.reuse, 0x8, RZ, 0xfc, !PT ;  /* 0x0000000876747812 */ /* 0x040fe200078efcff */
[C---:B------:R-:W-:Y:S01]  /*0250*/  IMAD R86, R118.reuse, c[0x0][0x188], RZ ;  /* 0x0000620076567a24 */ /* 0x040fe200078e02ff */
[----:B------:R-:W-:Y:S01]  /*0260*/  LOP3.LUT R114, R118, 0x10, RZ, 0xfc, !PT ;  /* 0x0000001076727812 */ /* 0x000fe200078efcff */
[----:B------:R-:W-:Y:S01]  /*0270*/  IMAD.SHL.U32 R102, R78, 0x4, RZ ;  /* 0x000000044e667824 */ /* 0x000fe200078e00ff */
[C---:B------:R-:W-:Y:S01]  /*0280*/  LOP3.LUT R112, R118.reuse, 0x18, RZ, 0xfc, !PT ;  /* 0x0000001876707812 */ /* 0x040fe200078efcff */
[C---:B------:R-:W-:Y:S01]  /*0290*/  IMAD R85, R79.reuse, 0x8, R86 ;  /* 0x000000084f557824 */ /* 0x040fe200078e0256 */
[----:B------:R-:W-:Y:S01]  /*02a0*/  LOP3.LUT R110, R118, 0x20, RZ, 0xfc, !PT ;  /* 0x00000020766e7812 */ /* 0x000fe200078efcff */
[----:B-1----:R-:W1:Y:S01]  /*02b0*/  MUFU.RCP R0, R0 ;  /* 0x0000000000007308 */ /* 0x002e620000001000 */
[----:B------:R-:W-:Y:S01]  /*02c0*/  IMAD.SHL.U32 R117, R86, 0x4, RZ ;  /* 0x0000000456757824 */ /* 0x000fe200078e00ff */
[C---:B------:R-:W-:Y:S01]  /*02d0*/  LOP3.LUT R108, R118.reuse, 0x28, RZ, 0xfc, !PT ;  /* 0x00000028766c7812 */ /* 0x040fe200078efcff */
[----:B------:R-:W-:Y:S01]  /*02e0*/  IMAD R84, R79, 0x8, R85 ;  /* 0x000000084f547824 */ /* 0x000fe200078e0255 */
[C---:B------:R-:W-:Y:S01]  /*02f0*/  LOP3.LUT R106, R118.reuse, 0x30, RZ, 0xfc, !PT ;  /* 0x00000030766a7812 */ /* 0x040fe200078efcff */
[----:B------:R-:W-:Y:S01]  /*0300*/  IMAD.SHL.U32 R115, R85, 0x4, RZ ;  /* 0x0000000455737824 */ /* 0x000fe200078e00ff */
[----:B------:R-:W-:Y:S01]  /*0310*/  LOP3.LUT R104, R118, 0x38, RZ, 0xfc, !PT ;  /* 0x0000003876687812 */ /* 0x000fe200078efcff */
[----:B------:R-:W-:-:S02]  /*0320*/  IMAD R83, R79, 0x8, R84 ;  /* 0x000000084f537824 */ /* 0x000fc400078e0254 */
[----:B------:R-:W-:Y:S02]  /*0330*/  IMAD.SHL.U32 R113, R84, 0x4, RZ ;  /* 0x0000000454717824 */ /* 0x000fe400078e00ff */
[----:B------:R-:W-:Y:S02]  /*0340*/  IMAD R82, R79, 0x8, R83 ;  /* 0x000000084f527824 */ /* 0x000fe400078e0253 */
[----:B------:R-:W-:Y:S02]  /*0350*/  IMAD.SHL.U32 R111, R83, 0x4, RZ ;  /* 0x00000004536f7824 */ /* 0x000fe400078e00ff */
[C---:B------:R-:W-:Y:S01]  /*0360*/  IMAD R81, R79.reuse, 0x8, R82 ;  /* 0x000000084f517824 */ /* 0x040fe200078e0252 */
[----:B-1----:R-:W-:Y:S01]  /*0370*/  IADD3 R2, R0, 0xffffffe, RZ ;  /* 0x0ffffffe00027810 */ /* 0x002fe20007ffe0ff */
[----:B------:R-:W-:Y:S02]  /*0380*/  IMAD.MOV R0, RZ, RZ, -R10 ;  /* 0x000000ffff007224 */ /* 0x000fe400078e0a0a */
[----:B------:R-:W-:Y:S01]  /*0390*/  IMAD.SHL.U32 R109, R82, 0x4, RZ ;  /* 0x00000004526d7824 */ /* 0x000fe200078e00ff */
[----:B------:R1:W2:Y:S01]  /*03a0*/  F2I.FTZ.U32.TRUNC.NTZ R3, R2 ;  /* 0x0000000200037305 */ /* 0x0002a2000021f000 */
[----:B------:R-:W-:-:S02]  /*03b0*/  IMAD R80, R79, 0x8, R81 ;  /* 0x000000084f507824 */ /* 0x000fc400078e0251 */
[----:B------:R-:W-:Y:S02]  /*03c0*/  IMAD.SHL.U32 R107, R81, 0x4, RZ ;  /* 0x00000004516b7824 */ /* 0x000fe400078e00ff */
[----:B------:R-:W-:Y:S02]  /*03d0*/  IMAD.SHL.U32 R105, R80, 0x4, RZ ;  /* 0x0000000450697824 */ /* 0x000fe400078e00ff */
[----:B------:R-:W-:Y:S02]  /*03e0*/  IMAD R79, R79, 0x8, R80 ;  /* 0x000000084f4f7824 */ /* 0x000fe400078e0250 */
[----:B-1----:R-:W-:Y:S02]  /*03f0*/  IMAD.MOV.U32 R2, RZ, RZ, RZ ;  /* 0x000000ffff027224 */ /* 0x002fe400078e00ff */
[----:B------:R-:W-:Y:S02]  /*0400*/  IMAD.SHL.U32 R103, R79, 0x4, RZ ;  /* 0x000000044f677824 */ /* 0x000fe400078e00ff */
[----:B--2---:R-:W-:-:S04]  /*0410*/  IMAD.MOV R6, RZ, RZ, -R3 ;  /* 0x000000ffff067224 */ /* 0x004fc800078e0a03 */
[----:B------:R-:W-:Y:S02]  /*0420*/  IMAD R9, R6, R7, RZ ;  /* 0x0000000706097224 */ /* 0x000fe400078e02ff */
[----:B------:R-:W-:Y:S02]  /*0430*/  IMAD.MOV.U32 R6, RZ, RZ, R8 ;  /* 0x000000ffff067224 */ /* 0x000fe400078e0008 */
[----:B------:R-:W-:-:S06]  /*0440*/  IMAD.HI.U32 R3, R3, R9, R2 ;  /* 0x0000000903037227 */ /* 0x000fcc00078e0002 */
[----:B------:R-:W-:-:S04]  /*0450*/  IMAD.HI.U32 R3, R3, R6, RZ ;  /* 0x0000000603037227 */ /* 0x000fc800078e00ff */
[----:B------:R-:W-:-:S05]  /*0460*/  IMAD R0, R3, R0, R6 ;  /* 0x0000000003007224 */ /* 0x000fca00078e0206 */
[----:B------:R-:W-:-:S13]  /*0470*/  ISETP.GT.U32.AND P1, PT, R7, R0, PT ;  /* 0x000000000700720c */ /* 0x000fda0003f24070 */
[----:B------:R-:W-:Y:S01]  /*0480*/  @!P1 IMAD.IADD R0, R0, 0x1, -R7 ;  /* 0x0000000100009824 */ /* 0x000fe200078e0a07 */
[----:B------:R-:W-:Y:S02]  /*0490*/  @!P1 IADD3 R3, R3, 0x1, RZ ;  /* 0x0000000103039810 */ /* 0x000fe40007ffe0ff */
[----:B------:R-:W-:Y:S02]  /*04a0*/  ISETP.NE.AND P1, PT, R4, RZ, PT ;  /* 0x000000ff0400720c */ /* 0x000fe40003f25270 */
[----:B------:R-:W-:Y:S02]  /*04b0*/  ISETP.GE.U32.AND P0, PT, R0, R7, PT ;  /* 0x000000070000720c */ /* 0x000fe40003f06070 */
[----:B------:R-:W-:-:S04]  /*04c0*/  LOP3.LUT R0, R5, R4, RZ, 0x3c, !PT ;  /* 0x0000000405007212 */ /* 0x000fc800078e3cff */
[----:B------:R-:W-:Y:S01]  /*04d0*/  ISETP.GE.AND P2, PT, R0, RZ, PT ;  /* 0x000000ff0000720c */ /* 0x000fe20003f46270 */
[----:B------:R-:W-:-:S05]  /*04e0*/  IMAD.MOV.U32 R0, RZ, RZ, c[0x0][0x178] ;  /* 0x00005e00ff007624 */ /* 0x000fca00078e00ff */
[----:B------:R-:W-:Y:S02]  /*04f0*/  IADD3 R0, R0, 0x3f, RZ ;  /* 0x0000003f00007810 */ /* 0x000fe40007ffe0ff */
[----:B------:R-:W-:-:S05]  /*0500*/  @P0 IADD3 R3, R3, 0x1, RZ ;  /* 0x0000000103030810 */ /* 0x000fca0007ffe0ff */
[----:B------:R-:W-:Y:S01]  /*0510*/  IMAD.MOV.U32 R2, RZ, RZ, R3 ;  /* 0x000000ffff027224 */ /* 0x000fe200078e0003 */
[----:B------:R-:W-:-:S03]  /*0520*/  SHF.R.S32.HI R3, RZ, 0x1f, R0 ;  /* 0x0000001fff037819 */ /* 0x000fc60000011400 */
[----:B------:R-:W-:Y:S01]  /*0530*/  @!P2 IMAD.MOV R2, RZ, RZ, -R2 ;  /* 0x000000ffff02a224 */ /* 0x000fe200078e0a02 */
[----:B------:R-:W-:Y:S02]  /*0540*/  @!P1 LOP3.LUT R2, RZ, R4, RZ, 0x33, !PT ;  /* 0x00000004ff029212 */ /* 0x000fe400078e33ff */
[----:B------:R-:W-:-:S03]  /*0550*/  LEA.HI R3, R3, R0, RZ, 0x6 ;  /* 0x0000000003037211 */ /* 0x000fc600078f30ff */
[----:B------:R-:W-:Y:S02]  /*0560*/  IMAD.SHL.U32 R20, R2, 0x8, RZ ;  /* 0x0000000802147824 */ /* 0x000fe400078e00ff */
[----:B------:R-:W-:-:S03]  /*0570*/  IMAD.MOV R2, RZ, RZ, -R2 ;  /* 0x000000ffff027224 */ /* 0x000fc600078e0a02 */
[----:B------:R-:W-:Y:S01]  /*0580*/  LEA.HI.SX32 R3, R3, -R20, 0x1a ;  /* 0x8000001403037211 */ /* 0x000fe200078fd2ff */
[----:B------:R-:W-:Y:S02]  /*0590*/  IMAD R8, R4, R2, R5 ;  /* 0x0000000204087224 */ /* 0x000fe400078e0205 */
[----:B------:R-:W-:Y:S01]  /*05a0*/  IMAD.MOV.U32 R2, RZ, RZ, RZ ;  /* 0x000000ffff027224 */ /* 0x000fe200078e00ff */
[----:B------:R-:W-:Y:S02]  /*05b0*/  IMNMX R11, R3, 0x8, PT ;  /* 0x00000008030b7817 */ /* 0x000fe40003800200 */
[----:B------:R-:W-:Y:S02]  /*05c0*/  IABS R4, R8 ;  /* 0x0000000800047213 */ /* 0x000fe40000000000 */
[----:B------:R-:W-:-:S04]  /*05d0*/  IABS R7, R11 ;  /* 0x0000000b00077213 */ /* 0x000fc80000000000 */
[----:B------:R-:W1:Y:S08]  /*05e0*/  I2F.RP R0, R7 ;  /* 0x0000000700007306 */ /* 0x000e700000209400 */
[----:B-1----:R-:W1:Y:S02]  /*05f0*/  MUFU.RCP R0, R0 ;  /* 0x0000000000007308 */ /* 0x002e640000001000 */
[----:B-1----:R-:W-:-:S06]  /*0600*/  IADD3 R3, R0, 0xffffffe, RZ ;  /* 0x0ffffffe00037810 */ /* 0x002fcc0007ffe0ff */
[----:B------:R-:W1:Y:S02]  /*0610*/  F2I.FTZ.U32.TRUNC.NTZ R3, R3 ;  /* 0x0000000300037305 */ /* 0x000e64000021f000 */
[----:B-1----:R-:W-:-:S04]  /*0620*/  IMAD.MOV R6, RZ, RZ, -R3 ;  /* 0x000000ffff067224 */ /* 0x002fc800078e0a03 */
[----:B------:R-:W-:Y:S01]  /*0630*/  IMAD R5, R6, R7, RZ ;  /* 0x0000000706057224 */ /* 0x000fe200078e02ff */
[----:B------:R-:W-:-:S03]  /*0640*/  IABS R6, R11 ;  /* 0x0000000b00067213 */ /* 0x000fc60000000000 */
[----:B------:R-:W-:-:S04]  /*0650*/  IMAD.HI.U32 R2, R3, R5, R2 ;  /* 0x0000000503027227 */ /* 0x000fc800078e0002 */
[----:B------:R-:W-:Y:S02]  /*0660*/  IMAD.MOV.U32 R3, RZ, RZ, R4 ;  /* 0x000000ffff037224 */ /* 0x000fe400078e0004 */
[----:B------:R-:W-:Y:S02]  /*0670*/  IMAD.MOV R0, RZ, RZ, -R6 ;  /* 0x000000ffff007224 */ /* 0x000fe400078e0a06 */
[----:B------:R-:W-:Y:S01]  /*0680*/  IMAD.HI.U32 R2, R2, R3, RZ ;  /* 0x0000000302027227 */ /* 0x000fe200078e00ff */
[----:B------:R-:W1:Y:S03]  /*0690*/  I2F.RP R6, R19 ;  /* 0x0000001300067306 */ /* 0x000e660000209400 */
[----:B------:R-:W-:-:S05]  /*06a0*/  IMAD R0, R2, R0, R3 ;  /* 0x0000000002007224 */ /* 0x000fca00078e0203 */
[----:B------:R-:W-:Y:S01]  /*06b0*/  ISETP.GT.U32.AND P1, PT, R7, R0, PT ;  /* 0x000000000700720c */ /* 0x000fe20003f24070 */
[----:B------:R-:W2:Y:S08]  /*06c0*/  I2F.RP R3, R18 ;  /* 0x0000001200037306 */ /* 0x000eb00000209400 */
[----:B-1----:R-:W1:Y:S04]  /*06d0*/  MUFU.RCP R6, R6 ;  /* 0x0000000600067308 */ /* 0x002e680000001000 */
[----:B------:R-:W-:Y:S01]  /*06e0*/  @!P1 IMAD.IADD R0, R0, 0x1, -R7 ;  /* 0x0000000100009824 */ /* 0x000fe200078e0a07 */
[----:B------:R-:W-:-:S02]  /*06f0*/  @!P1 IADD3 R2, R2, 0x1, RZ ;  /* 0x0000000102029810 */ /* 0x000fc40007ffe0ff */
[----:B------:R-:W-:Y:S01]  /*0700*/  ISETP.NE.AND P1, PT, R11, RZ, PT ;  /* 0x000000ff0b00720c */ /* 0x000fe20003f25270 */
[----:B--2---:R-:W2:Y:S01]  /*0710*/  MUFU.RCP R3, R3 ;  /* 0x0000000300037308 */ /* 0x004ea20000001000 */
[----:B------:R-:W-:Y:S02]  /*0720*/  ISETP.GE.U32.AND P0, PT, R0, R7, PT ;  /* 0x000000070000720c */ /* 0x000fe40003f06070 */
[----:B------:R-:W-:-:S04]  /*0730*/  LOP3.LUT R0, R8, R11, RZ, 0x3c, !PT ;  /* 0x0000000b08007212 */ /* 0x000fc800078e3cff */
[----:B------:R-:W-:Y:S02]  /*0740*/  ISETP.GE.AND P2, PT, R0, RZ, PT ;  /* 0x000000ff0000720c */ /* 0x000fe40003f46270 */
[----:B-1----:R-:W-:-:S04]  /*0750*/  IADD3 R4, R6, 0xffffffe, RZ ;  /* 0x0ffffffe06047810 */ /* 0x002fc80007ffe0ff */
[----:B------:R-:W1:Y:S01]  /*0760*/  F2I.FTZ.U32.TRUNC.NTZ R5, R4 ;  /* 0x0000000400057305 */ /* 0x000e62000021f000 */
[----:B------:R-:W-:-:S05]  /*0770*/  @P0 IADD3 R2, R2, 0x1, RZ ;  /* 0x0000000102020810 */ /* 0x000fca0007ffe0ff */
[----:B------:R-:W-:Y:S01]  /*0780*/  IMAD.MOV.U32 R6, RZ, RZ, R2 ;  /* 0x000000ffff067224 */ /* 0x000fe200078e0002 */
[----:B--2---:R-:W-:-:S03]  /*0790*/  IADD3 R2, R3, 0xffffffe, RZ ;  /* 0x0ffffffe03027810 */ /* 0x004fc60007ffe0ff */
[----:B------:R-:W-:Y:S01]  /*07a0*/  @!P2 IMAD.MOV R6, RZ, RZ, -R6 ;  /* 0x000000ffff06a224 */ /* 0x000fe200078e0a06 */
[----:B------:R-:W-:Y:S01]  /*07b0*/  @!P1 LOP3.LUT R6, RZ, R11, RZ, 0x33, !PT ;  /* 0x0000000bff069212 */ /* 0x000fe200078e33ff */
[----:B------:R-:W2:Y:S01]  /*07c0*/  F2I.FTZ.U32.TRUNC.NTZ R3, R2 ;  /* 0x0000000200037305 */ /* 0x000ea2000021f000 */
[----:B-1----:R-:W-:-:S03]  /*07d0*/  IMAD.MOV R4, RZ, RZ, -R5 ;  /* 0x000000ffff047224 */ /* 0x002fc600078e0a05 */
[----:B------:R-:W-:Y:S02]  /*07e0*/  IMAD.SHL.U32 R9, R6, 0x80, RZ ;  /* 0x0000008006097824 */ /* 0x000fe400078e00ff */
[----:B------:R-:W-:Y:S02]  /*07f0*/  IMAD R17, R4, R19, RZ ;  /* 0x0000001304117224 */ /* 0x000fe400078e02ff */
[----:B------:R-:W-:Y:S01]  /*0800*/  IMAD.MOV.U32 R4, RZ, RZ, RZ ;  /* 0x000000ffff047224 */ /* 0x000fe200078e00ff */
[----:B------:R-:W-:-:S03]  /*0810*/  LOP3.LUT R0, R9, R118, RZ, 0xfc, !PT ;  /* 0x0000007609007212 */ /* 0x000fc600078efcff */
[----:B------:R-:W-:Y:S01]  /*0820*/  IMAD.HI.U32 R17, R5, R17, R4 ;  /* 0x0000001105117227 */ /* 0x000fe200078e0004 */
[----:B------:R-:W-:-:S03]  /*0830*/  IABS R22, R0 ;  /* 0x0000000000167213 */ /* 0x000fc60000000000 */
[----:B--2---:R-:W-:Y:S02]  /*0840*/  IMAD.MOV R21, RZ, RZ, -R3 ;  /* 0x000000ffff157224 */ /* 0x004fe400078e0a03 */
[----:B------:R-:W-:-:S04]  /*0850*/  IMAD.HI.U32 R2, R17, R22, RZ ;  /* 0x0000001611027227 */ /* 0x000fc800078e00ff */
[----:B------:R-:W-:Y:S02]  /*0860*/  IMAD.MOV R5, RZ, RZ, -R2 ;  /* 0x000000ffff057224 */ /* 0x000fe400078e0a02 */
[----:B------:R-:W-:Y:S01]  /*0870*/  IMAD.MOV R4, RZ, RZ, -R6 ;  /* 0x000000ffff047224 */ /* 0x000fe200078e0a06 */
[----:B------:R-:W-:Y:S01]  /*0880*/  LOP3.LUT R6, R9, 0x28, R118, 0xfe, !PT ;  /* 0x0000002809067812 */ /* 0x000fe200078efe76 */
[----:B------:R-:W-:Y:S02]  /*0890*/  IMAD R21, R21, R18, RZ ;  /* 0x0000001215157224 */ /* 0x000fe400078e02ff */
[----:B------:R-:W-:Y:S01]  /*08a0*/  IMAD.MOV.U32 R2, RZ, RZ, RZ ;  /* 0x000000ffff027224 */ /* 0x000fe200078e00ff */
[----:B------:R-:W-:Y:S01]  /*08b0*/  IABS R34, R6 ;  /* 0x0000000600227213 */ /* 0x000fe20000000000 */
[----:B------:R-:W-:Y:S02]  /*08c0*/  IMAD R4, R11, R4, R8 ;  /* 0x000000040b047224 */ /* 0x000fe400078e0208 */
[----:B------:R-:W-:Y:S01]  /*08d0*/  IMAD.HI.U32 R21, R3, R21, R2 ;  /* 0x0000001503157227 */ /* 0x000fe200078e0002 */
[----:B------:R-:W-:-:S02]  /*08e0*/  LOP3.LUT R2, R9, 0x8, R118, 0xfe, !PT ;  /* 0x0000000809027812 */ /* 0x000fc400078efe76 */
[C---:B------:R-:W-:Y:S01]  /*08f0*/  LOP3.LUT R3, R9.reuse, 0x10, R118, 0xfe, !PT ;  /* 0x0000001009037812 */ /* 0x040fe200078efe76 */
[----:B------:R-:W-:Y:S01]  /*0900*/  IMAD.IADD R20, R20, 0x1, R4 ;  /* 0x0000000114147824 */ /* 0x000fe200078e0204 */
[----:B------:R-:W-:Y:S01]  /*0910*/  LOP3.LUT R4, R9, 0x18, R118, 0xfe, !PT ;  /* 0x0000001809047812 */ /* 0x000fe200078efe76 */
[----:B------:R-:W-:Y:S01]  /*0920*/  IMAD R22, R19, R5, R22 ;  /* 0x0000000513167224 */ /* 0x000fe200078e0216 */
[----:B------:R-:W-:Y:S02]  /*0930*/  IABS R26, R2 ;  /* 0x00000002001a7213 */ /* 0x000fe40000000000 */
[----:B------:R-:W-:Y:S02]  /*0940*/  LOP3.LUT R5, R9, 0x20, R118, 0xfe, !PT ;  /* 0x0000002009057812 */ /* 0x000fe400078efe76 */
[----:B------:R-:W-:Y:S01]  /*0950*/  IABS R28, R3 ;  /* 0x00000003001c7213 */ /* 0x000fe20000000000 */
[----:B------:R-:W-:Y:S01]  /*0960*/  IMAD.HI.U32 R7, R17, R26, RZ ;  /* 0x0000001a11077227 */ /* 0x000fe200078e00ff */
[----:B------:R-:W-:-:S02]  /*0970*/  IABS R30, R4 ;  /* 0x00000004001e7213 */ /* 0x000fc40000000000 */
[----:B------:R-:W-:Y:S01]  /*0980*/  IABS R32, R5 ;  /* 0x0000000500207213 */ /* 0x000fe20000000000 */
[----:B------:R-:W-:Y:S01]  /*0990*/  IMAD.HI.U32 R8, R17, R28, RZ ;  /* 0x0000001c11087227 */ /* 0x000fe200078e00ff */
[----:B------:R-:W-:-:S03]  /*09a0*/  ISETP.GT.U32.AND P0, PT, R19, R22, PT ;  /* 0x000000161300720c */ /* 0x000fc60003f04070 */
[----:B------:R-:W-:-:S04]  /*09b0*/  IMAD.HI.U32 R10, R17, R30, RZ ;  /* 0x0000001e110a7227 */ /* 0x000fc800078e00ff */
[----:B------:R-:W-:Y:S02]  /*09c0*/  IMAD.MOV R11, RZ, RZ, -R7 ;  /* 0x000000ffff0b7224 */ /* 0x000fe400078e0a07 */
[----:B------:R-:W-:-:S04]  /*09d0*/  IMAD.HI.U32 R7, R17, R32, RZ ;  /* 0x0000002011077227 */ /* 0x000fc800078e00ff */
[----:B------:R-:W-:Y:S02]  /*09e0*/  IMAD.MOV R12, RZ, RZ, -R8 ;  /* 0x000000ffff0c7224 */ /* 0x000fe400078e0a08 */
[----:B------:R-:W-:-:S04]  /*09f0*/  IMAD.HI.U32 R8, R17, R34, RZ ;  /* 0x0000002211087227 */ /* 0x000fc800078e00ff */
[----:B------:R-:W-:Y:S02]  /*0a00*/  IMAD.MOV R10, RZ, RZ, -R10 ;  /* 0x000000ffff0a7224 */ /* 0x000fe400078e0a0a */
[----:B------:R-:W-:Y:S02]  /*0a10*/  IMAD R26, R19, R11, R26 ;  /* 0x0000000b131a7224 */ /* 0x000fe400078e021a */
[----:B------:R-:W-:Y:S01]  /*0a20*/  IMAD.MOV R11, RZ, RZ, -R7 ;  /* 0x000000ffff0b7224 */ /* 0x000fe200078e0a07 */
[----:B------:R-:W-:Y:S01]  /*0a30*/  LOP3.LUT R7, R9, 0x30, R118, 0xfe, !PT ;  /* 0x0000003009077812 */ /* 0x000fe200078efe76 */
[C---:B------:R-:W-:Y:S01]  /*0a40*/  IMAD R28, R19.reuse, R12, R28 ;  /* 0x0000000c131c7224 */ /* 0x040fe200078e021c */
[----:B------:R-:W-:Y:S01]  /*0a50*/  ISETP.GT.U32.AND P2, PT, R19, R26, PT ;  /* 0x0000001a1300720c */ /* 0x000fe20003f44070 */
[----:B------:R-:W-:Y:S01]  /*0a60*/  IMAD.MOV R12, RZ, RZ, -R8 ;  /* 0x000000ffff0c7224 */ /* 0x000fe200078e0a08 */
[----:B------:R-:W-:Y:S01]  /*0a70*/  LOP3.LUT R8, R9, 0x38, R118, 0xfe, !PT ;  /* 0x0000003809087812 */ /* 0x000fe200078efe76 */
[C---:B------:R-:W-:Y:S01]  /*0a80*/  IMAD R30, R19.reuse, R10, R30 ;  /* 0x0000000a131e7224 */ /* 0x040fe200078e021e */
[C---:B------:R-:W-:Y:S01]  /*0a90*/  LOP3.LUT R9, R0.reuse, 0x40, RZ, 0xfc, !PT ;  /* 0x0000004000097812 */ /* 0x040fe200078efcff */
[C---:B------:R-:W-:Y:S01]  /*0aa0*/  IMAD R32, R19.reuse, R11, R32 ;  /* 0x0000000b13207224 */ /* 0x040fe200078e0220 */
[C---:B------:R-:W-:Y:S01]  /*0ab0*/  LOP3.LUT R10, R0.reuse, 0x48, RZ, 0xfc, !PT ;  /* 0x00000048000a7812 */ /* 0x040fe200078efcff */
[----:B------:R-:W-:Y:S01]  /*0ac0*/  IMAD R34, R19, R12, R34 ;  /* 0x0000000c13227224 */ /* 0x000fe200078e0222 */
[----:B------:R-:W-:Y:S01]  /*0ad0*/  LOP3.LUT R11, R0, 0x50, RZ, 0xfc, !PT ;  /* 0x00000050000b7812 */ /* 0x000fe200078efcff */
[----:B------:R-:W-:Y:S01]  /*0ae0*/  @!P0 IMAD.IADD R22, R22, 0x1, -R19 ;  /* 0x0000000116168824 */ /* 0x000fe200078e0a13 */
[----:B------:R-:W-:-:S02]  /*0af0*/  IABS R36, R7 ;  /* 0x0000000700247213 */ /* 0x000fc40000000000 */
[----:B------:R-:W-:Y:S01]  /*0b00*/  IABS R38, R8 ;  /* 0x0000000800267213 */ /* 0x000fe20000000000 */
[----:B------:R-:W-:Y:S01]  /*0b10*/  @!P2 IMAD.IADD R26, R26, 0x1, -R19 ;  /* 0x000000011a1aa824 */ /* 0x000fe200078e0a13 */
[----:B------:R-:W-:Y:S01]  /*0b20*/  IABS R40, R9 ;  /* 0x0000000900287213 */ /* 0x000fe20000000000 */
[C---:B------:R-:W-:Y:S01]  /*0b30*/  IMAD.HI.U32 R12, R17.reuse, R36, RZ ;  /* 0x00000024110c7227 */ /* 0x040fe200078e00ff */
[----:B------:R-:W-:Y:S02]  /*0b40*/  IABS R42, R10 ;  /* 0x0000000a002a7213 */ /* 0x000fe40000000000 */
[----:B------:R-:W-:Y:S01]  /*0b50*/  IABS R44, R11 ;  /* 0x0000000b002c7213 */ /* 0x000fe20000000000 */
[----:B------:R-:W-:Y:S01]  /*0b60*/  IMAD.HI.U32 R13, R17, R38, RZ ;  /* 0x00000026110d7227 */ /* 0x000fe200078e00ff */
[C---:B------:R-:W-:Y:S02]  /*0b70*/  ISETP.GT.U32.AND P3, PT, R19.reuse, R32, PT ;  /* 0x000000201300720c */ /* 0x040fe40003f64070 */
[----:B------:R-:W-:Y:S01]  /*0b80*/  ISETP.GT.U32.AND P6, PT, R19, R30, PT ;  /* 0x0000001e1300720c */ /* 0x000fe20003fc4070 */
[----:B------:R-:W-:Y:S01]  /*0b90*/  IMAD.HI.U32 R14, R17, R40, RZ ;  /* 0x00000028110e7227 */ /* 0x000fe200078e00ff */
[----:B------:R-:W-:-:S02]  /*0ba0*/  ISETP.GT.U32.AND P4, PT, R19, R34, PT ;  /* 0x000000221300720c */ /* 0x000fc40003f84070 */
[----:B------:R-:W-:Y:S01]  /*0bb0*/  ISETP.GT.U32.AND P5, PT, R19, R28, PT ;  /* 0x0000001c1300720c */ /* 0x000fe20003fa4070 */
[----:B------:R-:W-:-:S04]  /*0bc0*/  IMAD.HI.U32 R15, R17, R42, RZ ;  /* 0x0000002a110f7227 */ /* 0x000fc800078e00ff */
[----:B------:R-:W-:-:S04]  /*0bd0*/  IMAD.HI.U32 R16, R17, R44, RZ ;  /* 0x0000002c11107227 */ /* 0x000fc800078e00ff */
[----:B------:R-:W-:Y:S02]  /*0be0*/  IMAD.MOV R12, RZ, RZ, -R12 ;  /* 0x000000ffff0c7224 */ /* 0x000fe400078e0a0c */
[----:B------:R-:W-:Y:S02]  /*0bf0*/  IMAD.MOV R13, RZ, RZ, -R13 ;  /* 0x000000ffff0d7224 */ /* 0x000fe400078e0a0d */
[----:B------:R-:W-:Y:S02]  /*0c00*/  IMAD.MOV R14, RZ, RZ, -R14 ;  /* 0x000000ffff0e7224 */ /* 0x000fe400078e0a0e */
[----:B------:R-:W-:Y:S02]  /*0c10*/  IMAD.MOV R15, RZ, RZ, -R15 ;  /* 0x000000ffff0f7224 */ /* 0x000fe400078e0a0f */
[----:B------:R-:W-:Y:S02]  /*0c20*/  IMAD.MOV R16, RZ, RZ, -R16 ;  /* 0x000000ffff107224 */ /* 0x000fe400078e0a10 */
[C---:B------:R-:W-:Y:S01]  /*0c30*/  IMAD R36, R19.reuse, R12, R36 ;  /* 0x0000000c13247224 */ /* 0x040fe200078e0224 */
[C---:B------:R-:W-:Y:S01]  /*0c40*/  LOP3.LUT R12, R0.reuse, 0x58, RZ, 0xfc, !PT ;  /* 0x00000058000c7812 */ /* 0x040fe200078efcff */
[C---:B------:R-:W-:Y:S01]  /*0c50*/  IMAD R38, R19.reuse, R13, R38 ;  /* 0x0000000d13267224 */ /* 0x040fe200078e0226 */
[C---:B------:R-:W-:Y:S01]  /*0c60*/  LOP3.LUT R13, R0.reuse, 0x60, RZ, 0xfc, !PT ;  /* 0x00000060000d7812 */ /* 0x040fe200078efcff */
[C---:B------:R-:W-:Y:S01]  /*0c70*/  IMAD R40, R19.reuse, R14, R40 ;  /* 0x0000000e13287224 */ /* 0x040fe200078e0228 */
[C---:B------:R-:W-:Y:S01]  /*0c80*/  LOP3.LUT R14, R0.reuse, 0x68, RZ, 0xfc, !PT ;  /* 0x00000068000e7812 */ /* 0x040fe200078efcff */
[C---:B------:R-:W-:Y:S01]  /*0c90*/  IMAD R42, R19.reuse, R15, R42 ;  /* 0x0000000f132a7224 */ /* 0x040fe200078e022a */
[C---:B------:R-:W-:Y:S01]  /*0ca0*/  LOP3.LUT R15, R0.reuse, 0x70, RZ, 0xfc, !PT ;  /* 0x00000070000f7812 */ /* 0x040fe200078efcff */
[----:B------:R-:W-:Y:S01]  /*0cb0*/  IMAD R44, R19, R16, R44 ;  /* 0x00000010132c7224 */ /* 0x000fe200078e022c */
[----:B------:R-:W-:Y:S01]  /*0cc0*/  LOP3.LUT R16, R0, 0x78, RZ, 0xfc, !PT ;  /* 0x0000007800107812 */ /* 0x000fe200078efcff */
[--C-:B------:R-:W-:Y:S01]  /*0cd0*/  @!P3 IMAD.IADD R32, R32, 0x1, -R19.reuse ;  /* 0x000000012020b824 */ /* 0x100fe200078e0a13 */
[----:B------:R-:W-:Y:S01]  /*0ce0*/  IABS R46, R12 ;  /* 0x0000000c002e7213 */ /* 0x000fe20000000000 */
[--C-:B------:R-:W-:Y:S01]  /*0cf0*/  @!P6 IMAD.IADD R30, R30, 0x1, -R19.reuse ;  /* 0x000000011e1ee824 */ /* 0x100fe200078e0a13 */
[----:B------:R-:W-:Y:S01]  /*0d00*/  IABS R48, R13 ;  /* 0x0000000d00307213 */ /* 0x000fe20000000000 */
[----:B------:R-:W-:Y:S01]  /*0d10*/  @!P4 IMAD.IADD R34, R34, 0x1, -R19 ;  /* 0x000000012222c824 */ /* 0x000fe200078e0a13 */
[----:B------:R-:W-:Y:S01]  /*0d20*/  IABS R50, R14 ;  /* 0x0000000e00327213 */ /* 0x000fe20000000000 */
[----:B------:R-:W-:Y:S01]  /*0d30*/  IMAD.HI.U32 R23, R17, R46, RZ ;  /* 0x0000002e11177227 */ /* 0x000fe200078e00ff */
[----:B------:R-:W-:-:S02]  /*0d40*/  IABS R52, R15 ;  /* 0x0000000f00347213 */ /* 0x000fc40000000000 */
[----:B------:R-:W-:Y:S01]  /*0d50*/  IABS R54, R16 ;  /* 0x0000001000367213 */ /* 0x000fe20000000000 */
[----:B------:R-:W-:Y:S01]  /*0d60*/  IMAD.HI.U32 R24, R17, R48, RZ ;  /* 0x0000003011187227 */ /* 0x000fe200078e00ff */
[C---:B------:R-:W-:Y:S02]  /*0d70*/  ISETP.GT.U32.AND P1, PT, R19.reuse, R36, PT ;  /* 0x000000241300720c */ /* 0x040fe40003f24070 */
[----:B------:R-:W-:Y:S01]  /*0d80*/  ISETP.GT.U32.AND P3, PT, R19, R42, PT ;  /* 0x0000002a1300720c */ /* 0x000fe20003f64070 */
[----:B------:R-:W-:Y:S01]  /*0d90*/  IMAD.HI.U32 R25, R17, R50, RZ ;  /* 0x0000003211197227 */ /* 0x000fe200078e00ff */
[C---:B------:R-:W-:Y:S02]  /*0da0*/  ISETP.GT.U32.AND P0, PT, R19.reuse, R38, PT ;  /* 0x000000261300720c */ /* 0x040fe40003f04070 */
[----:B------:R-:W-:Y:S01]  /*0db0*/  ISETP.GT.U32.AND P6, PT, R19, R40, PT ;  /* 0x000000281300720c */ /* 0x000fe20003fc4070 */
[----:B------:R-:W-:Y:S01]  /*0dc0*/  IMAD.HI.U32 R27, R17, R52, RZ ;  /* 0x00000034111b7227 */ /* 0x000fe200078e00ff */
[----:B------:R-:W-:-:S03]  /*0dd0*/  ISETP.GT.U32.AND P4, PT, R19, R44, PT ;  /* 0x0000002c1300720c */ /* 0x000fc60003f84070 */
[----:B------:R-:W-:-:S04]  /*0de0*/  IMAD.HI.U32 R17, R17, R54, RZ ;  /* 0x0000003611117227 */ /* 0x000fc800078e00ff */
[----:B------:R-:W-:Y:S02]  /*0df0*/  IMAD.MOV R17, RZ, RZ, -R17 ;  /* 0x000000ffff117224 */ /* 0x000fe400078e0a11 */
[----:B------:R-:W-:Y:S02]  /*0e00*/  IMAD.MOV R25, RZ, RZ, -R25 ;  /* 0x000000ffff197224 */ /* 0x000fe400078e0a19 */
[C---:B------:R-:W-:Y:S02]  /*0e10*/  IMAD R54, R19.reuse, R17, R54 ;  /* 0x0000001113367224 */ /* 0x040fe400078e0236 */
[----:B------:R-:W-:Y:S02]  /*0e20*/  IMAD.MOV R23, RZ, RZ, -R23 ;  /* 0x000000ffff177224 */ /* 0x000fe400078e0a17 */
[C---:B------:R-:W-:Y:S01]  /*0e30*/  IMAD R50, R19.reuse, R25, R50 ;  /* 0x0000001913327224 */ /* 0x040fe200078e0232 */
[C---:B------:R-:W-:Y:S01]  /*0e40*/  ISETP.GT.U32.AND P2, PT, R19.reuse, R54, PT ;  /* 0x000000361300720c */ /* 0x040fe20003f44070 */
[----:B------:R-:W-:-:S02]  /*0e50*/  IMAD R46, R19, R23, R46 ;  /* 0x00000017132e7224 */ /* 0x000fc400078e022e */
[----:B------:R-:W-:Y:S02]  /*0e60*/  @!P1 IMAD.IADD R36, R36, 0x1, -R19 ;  /* 0x0000000124249824 */ /* 0x000fe400078e0a13 */
[----:B------:R-:W-:Y:S01]  /*0e70*/  IMAD.MOV R24, RZ, RZ, -R24 ;  /* 0x000000ffff187224 */ /* 0x000fe200078e0a18 */
[----:B------:R-:W-:Y:S01]  /*0e80*/  ISETP.GT.U32.AND P1, PT, R19, R46, PT ;  /* 0x0000002e1300720c */ /* 0x000fe20003f24070 */
[----:B------:R-:W-:Y:S02]  /*0e90*/  IMAD.MOV R27, RZ, RZ, -R27 ;  /* 0x000000ffff1b7224 */ /* 0x000fe400078e0a1b */
[----:B------:R-:W-:Y:S01]  /*0ea0*/  @!P5 IMAD.IADD R28, R28, 0x1, -R19 ;  /* 0x000000011c1cd824 */ /* 0x000fe200078e0a13 */
[----:B------:R-:W-:Y:S01]  /*0eb0*/  ISETP.GE.AND P5, PT, R119, UR8, PT ;  /* 0x0000000877007c0c */ /* 0x000fe2000bfa6270 */
[----:B------:R-:W-:Y:S02]  /*0ec0*/  IMAD R17, R20, 0x40, R119 ;  /* 0x0000004014117824 */ /* 0x000fe400078e0277 */
[--C-:B------:R-:W-:Y:S01]  /*0ed0*/  @!P2 IMAD.IADD R54, R54, 0x1, -R19.reuse ;  /* 0x000000013636a824 */ /* 0x100fe200078e0a13 */
[C---:B------:R-:W-:Y:S01]  /*0ee0*/  ISETP.GT.U32.AND P2, PT, R19.reuse, R50, PT ;  /* 0x000000321300720c */ /* 0x040fe20003f44070 */
[C---:B------:R-:W-:Y:S01]  /*0ef0*/  IMAD R48, R19.reuse, R24, R48 ;  /* 0x0000001813307224 */ /* 0x040fe200078e0230 */
[----:B------:R-:W-:Y:S01]  /*0f00*/  SEL R20, RZ, 0x4, P5 ;  /* 0x00000004ff147807 */ /* 0x000fe20002800000 */
[C---:B------:R-:W-:Y:S01]  /*0f10*/  IMAD R52, R19.reuse, R27, R52 ;  /* 0x0000001b13347224 */ /* 0x040fe200078e0234 */
[----:B------:R-:W-:Y:S01]  /*0f20*/  IABS R23, R17 ;  /* 0x0000001100177213 */ /* 0x000fe20000000000 */
[--C-:B------:R-:W-:Y:S01]  /*0f30*/  @!P3 IMAD.IADD R42, R42, 0x1, -R19.reuse ;  /* 0x000000012a2ab824 */ /* 0x100fe200078e0a13 */
[C---:B------:R-:W-:Y:S01]  /*0f40*/  ISETP.GT.U32.AND P3, PT, R19.reuse, R22, PT ;  /* 0x000000161300720c */ /* 0x040fe20003f64070 */
[--C-:B------:R-:W-:Y:S01]  /*0f50*/  @!P0 IMAD.IADD R38, R38, 0x1, -R19.reuse ;  /* 0x0000000126268824 */ /* 0x100fe200078e0a13 */
[C---:B------:R-:W-:Y:S01]  /*0f60*/  ISETP.GT.U32.AND P0, PT, R19.reuse, R48, PT ;  /* 0x000000301300720c */ /* 0x040fe20003f04070 */
[--C-:B------:R-:W-:Y:S01]  /*0f70*/  @!P6 IMAD.IADD R40, R40, 0x1, -R19.reuse ;  /* 0x000000012828e824 */ /* 0x100fe200078e0a13 */
[C---:B------:R-:W-:Y:S01]  /*0f80*/  ISETP.GT.U32.AND P6, PT, R19.reuse, R52, PT ;  /* 0x000000341300720c */ /* 0x040fe20003fc4070 */
[--C-:B------:R-:W-:Y:S01]  /*0f90*/  @!P4 IMAD.IADD R44, R44, 0x1, -R19.reuse ;  /* 0x000000012c2cc824 */ /* 0x100fe200078e0a13 */
[C---:B------:R-:W-:Y:S01]  /*0fa0*/  ISETP.GT.U32.AND P4, PT, R19.reuse, R26, PT ;  /* 0x0000001a1300720c */ /* 0x040fe20003f84070 */
[--C-:B------:R-:W-:Y:S01]  /*0fb0*/  @!P2 IMAD.IADD R50, R50, 0x1, -R19.reuse ;  /* 0x000000013232a824 */ /* 0x100fe200078e0a13 */
[----:B------:R-:W-:Y:S01]  /*0fc0*/  PLOP3.LUT P2, PT, PT, PT, UP1, 0x80, 0x0 ;  /* 0x000000000000781c */ /* 0x000fe20003f4f018 */
[----:B------:R-:W-:Y:S01]  /*0fd0*/  @!P1 IMAD.IADD R46, R46, 0x1, -R19 ;  /* 0x000000012e2e9824 */ /* 0x000fe200078e0a13 */
[----:B------:R-:W-:Y:S01]  /*0fe0*/  ISETP.GT.U32.AND P1, PT, R19, R28, PT ;  /* 0x0000001c1300720c */ /* 0x000fe20003f24070 */
[----:B------:R-:W-:Y:S01]  /*0ff0*/  IMAD.HI.U32 R21, R21, R23, RZ ;  /* 0x0000001715157227 */ /* 0x000fe200078e00ff */
[----:B------:R-:W-:-:S02]  /*1000*/  SEL R20, R20, RZ, P2 ;  /* 0x000000ff14147207 */ /* 0x000fc40001000000 */
[C---:B------:R-:W-:Y:S01]  /*1010*/  ISETP.GT.U32.AND P2, PT, R19.reuse, R42, PT ;  /* 0x0000002a1300720c */ /* 0x040fe20003f44070 */
[----:B------:R-:W-:Y:S01]  /*1020*/  IMAD.MOV R21, RZ, RZ, -R21 ;  /* 0x000000ffff157224 */ /* 0x000fe200078e0a15 */
[C---:B------:R-:W-:Y:S01]  /*1030*/  ISETP.GT.U32.AND P5, PT, R19.reuse, R38, PT ;  /* 0x000000261300720c */ /* 0x040fe20003fa4070 */
[----:B------:R-:W-:Y:S01]  /*1040*/  @!P3 IMAD.IADD R22, R22, 0x1, -R19 ;  /* 0x000000011616b824 */ /* 0x000fe200078e0a13 */
[----:B------:R-:W-:Y:S01]  /*1050*/  ISETP.GT.U32.AND P3, PT, R19, R34, PT ;  /* 0x000000221300720c */ /* 0x000fe20003f64070 */
[----:B------:R-:W-:Y:S01]  /*1060*/  IMAD R21, R18, R21, R23 ;  /* 0x0000001512157224 */ /* 0x000fe200078e0217 */
[----:B------:R-:W-:Y:S01]  /*1070*/  LOP3.LUT R23, R93, 0x1c0, RZ, 0xc0, !PT ;  /* 0x000001c05d177812 */ /* 0x000fe200078ec0ff */
        /* <DEDUP_REMOVED lines=9> */
[----:B------:R-:W-:Y:S01]  /*1110*/  ISETP.GT.U32.AND P2, PT, R18, R21, PT ;  /* 0x000000151200720c */ /* 0x000fe20003f44070 */
        /* <DEDUP_REMOVED lines=12> */
[----:B------:R-:W-:Y:S01]  /*11e0*/  @!P2 IMAD.IADD R21, R21, 0x1, -R18 ;  /* 0x000000011515a824 */ /* 0x000fe200078e0a12 */
[----:B------:R-:W-:Y:S01]  /*11f0*/  ISETP.GE.AND P2, PT, R5, RZ, PT ;  /* 0x000000ff0500720c */ /* 0x000fe20003f46270 */
[----:B------:R-:W-:Y:S01]  /*1200*/  @!P3 IMAD.IADD R44, R44, 0x1, -R19 ;  /* 0x000000012c2cb824 */ /* 0x000fe200078e0a13 */
[----:B------:R-:W-:Y:S01]  /*1210*/  ISETP.GE.AND P3, PT, R118, c[0x0][0x180], PT ;  /* 0x0000600076007a0c */ /* 0x000fe20003f66270 */
[----:B------:R-:W-:Y:S01]  /*1220*/  IMAD.U32 R24, RZ, RZ, UR4 ;  /* 0x00000004ff187e24 */ /* 0x000fe2000f8e00ff */
[----:B------:R-:W-:Y:S01]  /*1230*/  SHF.R.U32.HI R99, RZ, 0x2, R23 ;  /* 0x00000002ff637819 */ /* 0x000fe20000011617 */
[--C-:B------:R-:W-:Y:S01]  /*1240*/  @!P0 IMAD.IADD R40, R40, 0x1, -R19.reuse ;  /* 0x0000000128288824 */ /* 0x100fe200078e0a13 */
[----:B------:R-:W-:Y:S01]  /*1250*/  ISETP.NE.U32.AND P0, PT, R20, RZ, PT ;  /* 0x000000ff1400720c */ /* 0x000fe20003f05070 */
[--C-:B------:R-:W-:Y:S01]  /*1260*/  @!P5 IMAD.IADD R48, R48, 0x1, -R19.reuse ;  /* 0x000000013030d824 */ /* 0x100fe200078e0a13 */
[----:B------:R-:W-:Y:S01]  /*1270*/  ISETP.GE.AND P5, PT, R2, RZ, PT ;  /* 0x000000ff0200720c */ /* 0x000fe20003fa6270 */
[--C-:B------:R-:W-:Y:S01]  /*1280*/  @!P4 IMAD.IADD R46, R46, 0x1, -R19.reuse ;  /* 0x000000012e2ec824 */ /* 0x100fe200078e0a13 */
[----:B------:R-:W-:Y:S01]  /*1290*/  ISETP.GE.AND P4, PT, R0, RZ, PT ;  /* 0x000000ff0000720c */ /* 0x000fe20003f86270 */
[--C-:B------:R-:W-:Y:S01]  /*12a0*/  @!P1 IMAD.IADD R50, R50, 0x1, -R19.reuse ;  /* 0x0000000132329824 */ /* 0x100fe200078e0a13 */
[----:B------:R-:W-:Y:S01]  /*12b0*/  ISETP.GE.AND P1, PT, R3, RZ, PT ;  /* 0x000000ff0300720c */ /* 0x000fe20003f26270 */
[----:B------:R-:W-:Y:S01]  /*12c0*/  @!P6 IMAD.IADD R52, R52, 0x1, -R19 ;  /* 0x000000013434e824 */ /* 0x000fe200078e0a13 */
[----:B------:R-:W-:Y:S01]  /*12d0*/  SEL R19, R24, RZ, !P3 ;  /* 0x000000ff18137207 */ /* 0x000fe20005800000 */
[----:B------:R-:W-:Y:S01]  /*12e0*/  @!P2 IMAD.MOV R32, RZ, RZ, -R32 ;  /* 0x000000ffff20a224 */ /* 0x000fe200078e0a20 */
[----:B------:R-:W-:Y:S01]  /*12f0*/  ISETP.GE.AND P3, PT, R4, RZ, PT ;  /* 0x000000ff0400720c */ /* 0x000fe20003f66270 */
[----:B------:R-:W-:Y:S01]  /*1300*/  IMAD.SHL.U32 R25, R93, 0x4, RZ ;  /* 0x000000045d197824 */ /* 0x000fe200078e00ff */
[----:B------:R-:W-:-:S02]  /*1310*/  ISETP.GE.AND P2, PT, R10, RZ, PT ;  /* 0x000000ff0a00720c */ /* 0x000fc40003f46270 */
[----:B------:R-:W-:Y:S01]  /*1320*/  ISETP.GE.AND P6, PT, R116, c[0x0][0x180], PT ;  /* 0x0000600074007a0c */ /* 0x000fe20003fc6270 */
[----:B------:R-:W-:Y:S01]  /*1330*/  @!P5 IMAD.MOV R26, RZ, RZ, -R26 ;  /* 0x000000ffff1ad224 */ /* 0x000fe200078e0a1a */
[----:B------:R-:W-:Y:S01]  /*1340*/  ISETP.GE.AND P5, PT, R7, RZ, PT ;  /* 0x000000ff0700720c */ /* 0x000fe20003fa6270 */
[----:B------:R-:W-:Y:S01]  /*1350*/  @!P4 IMAD.MOV R22, RZ, RZ, -R22 ;  /* 0x000000ffff16c224 */ /* 0x000fe200078e0a16 */
[----:B------:R-:W-:Y:S01]  /*1360*/  ISETP.GE.AND P4, PT, R6, RZ, PT ;  /* 0x000000ff0600720c */ /* 0x000fe20003f86270 */
[----:B------:R-:W-:Y:S01]  /*1370*/  @!P1 IMAD.MOV R28, RZ, RZ, -R28 ;  /* 0x000000ffff1c9224 */ /* 0x000fe200078e0a1c */
[----:B------:R-:W-:Y:S02]  /*1380*/  ISETP.GE.AND P1, PT, R8, RZ, PT ;  /* 0x000000ff0800720c */ /* 0x000fe40003f26270 */
[----:B------:R-:W-:Y:S01]  /*1390*/  LOP3.LUT R100, R25, 0x7fc, RZ, 0xc0, !PT ;  /* 0x000007fc19647812 */ /* 0x000fe200078ec0ff */
[----:B------:R-:W-:Y:S01]  /*13a0*/  @!P3 IMAD.MOV R30, RZ, RZ, -R30 ;  /* 0x000000ffff1eb224 */ /* 0x000fe200078e0a1e */
[----:B------:R-:W-:Y:S01]  /*13b0*/  ISETP.GE.AND P3, PT, R9, RZ, PT ;  /* 0x000000ff0900720c */ /* 0x000fe20003f66270 */
[----:B------:R-:W-:Y:S01]  /*13c0*/  @!P2 IMAD.MOV R42, RZ, RZ, -R42 ;  /* 0x000000ffff2aa224 */ /* 0x000fe200078e0a2a */
[----:B------:R-:W-:-:S02]  /*13d0*/  ISETP.GE.AND P2, PT, R13, RZ, PT ;  /* 0x000000ff0d00720c */ /* 0x000fc40003f46270 */
[----:B------:R-:W-:Y:S01]  /*13e0*/  LOP3.LUT R99, R100, R99, RZ, 0x3c, !PT ;  /* 0x0000006364637212 */ /* 0x000fe200078e3cff */
[----:B------:R-:W-:Y:S01]  /*13f0*/  @!P5 IMAD.MOV R36, RZ, RZ, -R36 ;  /* 0x000000ffff24d224 */ /* 0x000fe200078e0a24 */
[----:B------:R-:W-:Y:S01]  /*1400*/  ISETP.GE.AND P5, PT, R12, RZ, PT ;  /* 0x000000ff0c00720c */ /* 0x000fe20003fa6270 */
[----:B------:R-:W-:Y:S01]  /*1410*/  @!P4 IMAD.MOV R34, RZ, RZ, -R34 ;  /* 0x000000ffff22c224 */ /* 0x000fe200078e0a22 */
[----:B------:R-:W-:Y:S01]  /*1420*/  ISETP.GE.AND P4, PT, R11, RZ, PT ;  /* 0x000000ff0b00720c */ /* 0x000fe20003f86270 */
[----:B------:R-:W-:Y:S01]  /*1430*/  @!P1 IMAD.MOV R38, RZ, RZ, -R38 ;  /* 0x000000ffff269224 */ /* 0x000fe200078e0a26 */
[----:B------:R-:W-:Y:S02]  /*1440*/  ISETP.NE.U32.AND P1, PT, R19, RZ, PT ;  /* 0x000000ff1300720c */ /* 0x000fe40003f25070 */
[----:B------:R-:W-:Y:S01]  /*1450*/  LOP3.LUT R100, R100, 0x60, R101, 0x78, !PT ;  /* 0x0000006064647812 */ /* 0x000fe200078e7865 */
[----:B------:R-:W-:Y:S01]  /*1460*/  @!P3 IMAD.MOV R40, RZ, RZ, -R40 ;  /* 0x000000ffff28b224 */ /* 0x000fe200078e0a28 */
[----:B------:R-:W-:Y:S01]  /*1470*/  ISETP.GT.U32.AND P3, PT, R18, R21, PT ;  /* 0x000000151200720c */ /* 0x000fe20003f64070 */
[----:B------:R-:W-:Y:S01]  /*1480*/  @!P2 IMAD.MOV R48, RZ, RZ, -R48 ;  /* 0x000000ffff30a224 */ /* 0x000fe200078e0a30 */
[----:B------:R-:W-:-:S03]  /*1490*/  ISETP.GE.AND P2, PT, R15, RZ, PT ;  /* 0x000000ff0f00720c */ /* 0x000fc60003f46270 */
[----:B------:R-:W-:Y:S01]  /*14a0*/  @!P5 IMAD.MOV R46, RZ, RZ, -R46 ;  /* 0x000000ffff2ed224 */ /* 0x000fe200078e0a2e */
[----:B------:R-:W-:Y:S01]  /*14b0*/  ISETP.GE.AND P5, PT, R16, RZ, PT ;  /* 0x000000ff1000720c */ /* 0x000fe20003fa6270 */
[----:B------:R-:W-:Y:S01]  /*14c0*/  @!P4 IMAD.MOV R44, RZ, RZ, -R44 ;  /* 0x000000ffff2cc224 */ /* 0x000fe200078e0a2c */
[----:B------:R-:W-:-:S05]  /*14d0*/  ISETP.GE.AND P4, PT, R14, RZ, PT ;  /* 0x000000ff0e00720c */ /* 0x000fca0003f86270 */
[----:B------:R-:W-:Y:S01]  /*14e0*/  @!P3 IMAD.IADD R21, R21, 0x1, -R18 ;  /* 0x000000011515b824 */ /* 0x000fe200078e0a12 */
[----:B------:R-:W-:Y:S01]  /*14f0*/  SEL R18, R24, RZ, !P6 ;  /* 0x000000ff18127207 */ /* 0x000fe20007000000 */
[----:B------:R-:W-:Y:S01]  /*1500*/  @!P2 IMAD.MOV R52, RZ, RZ, -R52 ;  /* 0x000000ffff34a224 */ /* 0x000fe200078e0a34 */
[----:B------:R-:W-:Y:S02]  /*1510*/  ISETP.GE.AND P6, PT, R17, RZ, PT ;  /* 0x000000ff1100720c */ /* 0x000fe40003fc6270 */
[----:B------:R-:W-:Y:S01]  /*1520*/  ISETP.NE.AND P2, PT, RZ, c[0x0][0x178], PT ;  /* 0x00005e00ff007a0c */ /* 0x000fe20003f45270 */
[----:B------:R-:W-:Y:S01]  /*1530*/  @!P5 IMAD.MOV R54, RZ, RZ, -R54 ;  /* 0x000000ffff36d224 */ /* 0x000fe200078e0a36 */
[----:B------:R-:W-:Y:S01]  /*1540*/  ISETP.NE.AND P5, PT, RZ, c[0x0][0x17c], PT ;  /* 0x00005f00ff007a0c */ /* 0x000fe20003fa5270 */
[----:B------:R-:W-:Y:S01]  /*1550*/  @!P4 IMAD.MOV R50, RZ, RZ, -R50 ;  /* 0x000000ffff32c224 */ /* 0x000fe200078e0a32 */
[----:B------:R-:W-:Y:S02]  /*1560*/  ISETP.GE.AND P3, PT, R114, c[0x0][0x180], PT ;  /* 0x0000600072007a0c */ /* 0x000fe40003f66270 */
[----:B------:R-:W-:-:S02]  /*1570*/  SEL R33, R77, R22, !P5 ;  /* 0x000000164d217207 */ /* 0x000fc40006800000 */
[----:B------:R-:W-:Y:S02]  /*1580*/  SEL R19, R24, RZ, !P3 ;  /* 0x000000ff18137207 */ /* 0x000fe40005800000 */
[----:B------:R-:W-:Y:S01]  /*1590*/  SEL R66, R77, R32, !P5 ;  /* 0x000000204d427207 */ /* 0x000fe20006800000 */
[----:B------:R-:W-:Y:S01]  /*15a0*/  @!P6 IMAD.MOV R21, RZ, RZ, -R21 ;  /* 0x000000ffff15e224 */ /* 0x000fe200078e0a15 */
[----:B------:R-:W-:Y:S02]  /*15b0*/  ISETP.GE.AND P6, PT, R112, c[0x0][0x180], PT ;  /* 0x0000600070007a0c */ /* 0x000fe40003fc6270 */
[----:B------:R-:W-:Y:S01]  /*15c0*/  @!P2 LOP3.LUT R21, RZ, c[0x0][0x178], RZ, 0x33, !PT ;  /* 0x00005e00ff15aa12 */ /* 0x000fe200078e33ff */
[----:B------:R-:W-:Y:S01]  /*15d0*/  IMAD R66, R66, c[0x0][0x190], RZ ;  /* 0x0000640042427a24 */ /* 0x000fe200078e02ff */
[----:B------:R-:W-:Y:S02]  /*15e0*/  ISETP.NE.U32.AND P3, PT, R18, RZ, PT ;  /* 0x000000ff1200720c */ /* 0x000fe40003f65070 */
[----:B------:R-:W-:Y:S01]  /*15f0*/  SEL R18, R24, RZ, !P6 ;  /* 0x000000ff18127207 */ /* 0x000fe20007000000 */
[----:B------:R-:W-:Y:S01]  /*1600*/  IMAD R87, R21, c[0x0][0x184], RZ ;  /* 0x0000610015577a24 */ /* 0x000fe200078e02ff */
[----:B------:R-:W-:-:S02]  /*1610*/  SEL R35, R77, R26, !P5 ;  /* 0x0000001a4d237207 */ /* 0x000fc40006800000 */
[----:B------:R-:W-:Y:S01]  /*1620*/  SEL R64, R77, R28, !P5 ;  /* 0x0000001c4d407207 */ /* 0x000fe20006800000 */
[----:B------:R-:W-:Y:S01]  /*1630*/  IMAD.SHL.U32 R88, R87, 0x4, RZ ;  /* 0x0000000457587824 */ /* 0x000fe200078e00ff */
[C---:B------:R-:W-:Y:S02]  /*1640*/  SEL R65, R77.reuse, R30, !P5 ;  /* 0x0000001e4d417207 */ /* 0x040fe40006800000 */
[----:B------:R-:W-:Y:S01]  /*1650*/  SEL R67, R77, R34, !P5 ;  /* 0x000000224d437207 */ /* 0x000fe20006800000 */
[----:B------:R-:W-:Y:S01]  /*1660*/  IMAD R64, R64, c[0x0][0x190], RZ ;  /* 0x0000640040407a24 */ /* 0x000fe200078e02ff */
[----:B------:R-:W-:Y:S01]  /*1670*/  IADD3 R22, P2, R88, c[0x0][0x160], RZ ;  /* 0x0000580058167a10 */ /* 0x000fe20007f5e0ff */
[----:B------:R-:W-:Y:S01]  /*1680*/  IMAD R65, R65, c[0x0][0x190], RZ ;  /* 0x0000640041417a24 */ /* 0x000fe200078e02ff */
[----:B------:R-:W-:Y:S01]  /*1690*/  SEL R68, R77, R36, !P5 ;  /* 0x000000244d447207 */ /* 0x000fe20006800000 */
[----:B------:R-:W-:Y:S01]  /*16a0*/  IMAD R67, R67, c[0x0][0x190], RZ ;  /* 0x0000640043437a24 */ /* 0x000fe200078e02ff */
[----:B------:R-:W-:-:S02]  /*16b0*/  LEA.HI.X.SX32 R32, R87, c[0x0][0x164], 0x2, P2 ;  /* 0x0000590057207a11 */ /* 0x000fc400010f16ff */
[----:B------:R-:W-:Y:S01]  /*16c0*/  IADD3 R90, P2, R117, R22, RZ ;  /* 0x00000016755a7210 */ /* 0x000fe20007f5e0ff */
[----:B------:R-:W-:Y:S01]  /*16d0*/  IMAD R68, R68, c[0x0][0x190], RZ ;  /* 0x0000640044447a24 */ /* 0x000fe200078e02ff */
[C---:B------:R-:W-:Y:S02]  /*16e0*/  SEL R69, R77.reuse, R38, !P5 ;  /* 0x000000264d457207 */ /* 0x040fe40006800000 */
[C---:B------:R-:W-:Y:S02]  /*16f0*/  SEL R70, R77.reuse, R40, !P5 ;  /* 0x000000284d467207 */ /* 0x040fe40006800000 */
[----:B------:R-:W-:Y:S01]  /*1700*/  SEL R71, R77, R42, !P5 ;  /* 0x0000002a4d477207 */ /* 0x000fe20006800000 */
[----:B------:R-:W-:Y:S01]  /*1710*/  IMAD R69, R69, c[0x0][0x190], RZ ;  /* 0x0000640045457a24 */ /* 0x000fe200078e02ff */
[C---:B------:R-:W-:Y:S01]  /*1720*/  SEL R72, R77.reuse, R44, !P5 ;  /* 0x0000002c4d487207 */ /* 0x040fe20006800000 */
[----:B------:R-:W-:Y:S01]  /*1730*/  IMAD R70, R70, c[0x0][0x190], RZ ;  /* 0x0000640046467a24 */ /* 0x000fe200078e02ff */
        /* <DEDUP_REMOVED lines=10> */
[----:B------:R-:W-:Y:S01]  /*17e0*/  IADD3 R94, P6, R115, R22, RZ ;  /* 0x00000016735e7210 */ /* 0x000fe20007fde0ff */
[----:B------:R-:W-:Y:S01]  /*17f0*/  IMAD R76, R76, c[0x0][0x190], RZ ;  /* 0x000064004c4c7a24 */ /* 0x000fe200078e02ff */
[----:B------:R-:W-:Y:S01]  /*1800*/  ISETP.NE.U32.AND P5, PT, R18, RZ, PT ;  /* 0x000000ff1200720c */ /* 0x000fe20003fa5070 */
[----:B------:R-:W-:Y:S01]  /*1810*/  IMAD R77, R77, c[0x0][0x190], RZ ;  /* 0x000064004d4d7a24 */ /* 0x000fe200078e02ff */
[----:B------:R-:W-:-:S02]  /*1820*/  LEA.HI.X.SX32 R91, R86, R32, 0x2, P2 ;  /* 0x00000020565b7211 */ /* 0x000fc400010f16ff */
[----:B------:R-:W-:Y:S02]  /*1830*/  IADD3 R18, P2, R113, R22, RZ ;  /* 0x0000001671127210 */ /* 0x000fe40007f5e0ff */
[----:B------:R-:W-:Y:S01]  /*1840*/  LEA.HI.X.SX32 R95, R85, R32, 0x2, P6 ;  /* 0x00000020555f7211 */ /* 0x000fe200030f16ff */
[----:B------:R1:W-:Y:S01]  /*1850*/  LDGSTS.E [R100+0x10000], [R90.64], P1 ;  /* 0x100000005a647fae */ /* 0x0003e2000892184e */
[----:B------:R-:W-:Y:S02]  /*1860*/  ISETP.NE.U32.AND P4, PT, R19, RZ, PT ;  /* 0x000000ff1300720c */ /* 0x000fe40003f85070 */
[----:B------:R-:W-:Y:S01]  /*1870*/  IADD3 R20, P6, R111, R22, RZ ;  /* 0x000000166f147210 */ /* 0x000fe20007fde0ff */
[----:B------:R2:W-:Y:S01]  /*1880*/  LDGSTS.E [R100+0x10800], [R94.64], P3 ;  /* 0x108000005e647fae */ /* 0x0005e2000992184e */
[----:B------:R-:W-:Y:S02]  /*1890*/  LEA.HI.X.SX32 R19, R84, R32, 0x2, P2 ;  /* 0x0000002054137211 */ /* 0x000fe400010f16ff */
[----:B------:R-:W-:-:S02]  /*18a0*/  IADD3 R30, P2, R109, R22, RZ ;  /* 0x000000166d1e7210 */ /* 0x000fc40007f5e0ff */
[----:B------:R-:W-:Y:S02]  /*18b0*/  LEA.HI.X.SX32 R21, R83, R32, 0x2, P6 ;  /* 0x0000002053157211 */ /* 0x000fe400030f16ff */
[----:B------:R-:W-:Y:S01]  /*18c0*/  IADD3 R28, P6, R107, R22, RZ ;  /* 0x000000166b1c7210 */ /* 0x000fe20007fde0ff */
[----:B-1----:R-:W-:Y:S01]  /*18d0*/  IMAD.WIDE R90, R89, 0x4, R90 ;  /* 0x00000004595a7825 */ /* 0x002fe200078e025a */
[----:B------:R-:W-:Y:S01]  /*18e0*/  LEA.HI.X.SX32 R31, R82, R32, 0x2, P2 ;  /* 0x00000020521f7211 */ /* 0x000fe200010f16ff */
[----:B------:R1:W-:Y:S01]  /*18f0*/  LDGSTS.E [R100+0x11000], [R18.64], P4 ;  /* 0x1100000012647fae */ /* 0x0003e2000a12184e */
[----:B------:R-:W-:Y:S02]  /*1900*/  IADD3 R26, P2, R105, R22, RZ ;  /* 0x00000016691a7210 */ /* 0x000fe40007f5e0ff */
[----:B------:R-:W-:Y:S01]  /*1910*/  LEA.HI.X.SX32 R29, R81, R32, 0x2, P6 ;  /* 0x00000020511d7211 */ /* 0x000fe200030f16ff */
[----:B------:R3:W-:Y:S01]  /*1920*/  LDGSTS.E [R100+0x11800], [R20.64], P5 ;  /* 0x1180000014647fae */ /* 0x0007e2000a92184e */
[----:B------:R-:W-:-:S02]  /*1930*/  ISETP.GE.AND P6, PT, R110, c[0x0][0x180], PT ;  /* 0x000060006e007a0c */ /* 0x000fc40003fc6270 */
[----:B------:R-:W-:Y:S02]  /*1940*/  LEA.HI.X.SX32 R27, R80, R32, 0x2, P2 ;  /* 0x00000020501b7211 */ /* 0x000fe400010f16ff */
[----:B------:R-:W-:Y:S02]  /*1950*/  ISETP.GE.AND P2, PT, R108, c[0x0][0x180], PT ;  /* 0x000060006c007a0c */ /* 0x000fe40003f46270 */
[C---:B------:R-:W-:Y:S02]  /*1960*/  SEL R34, R24.reuse, RZ, !P6 ;  /* 0x000000ff18227207 */ /* 0x040fe40007000000 */
[----:B------:R-:W-:Y:S02]  /*1970*/  IADD3 R22, P6, R103, R22, RZ ;  /* 0x0000001667167210 */ /* 0x000fe40007fde0ff */
[----:B------:R-:W-:Y:S02]  /*1980*/  SEL R25, R24, RZ, !P2 ;  /* 0x000000ff18197207 */ /* 0x000fe40005000000 */
[----:B------:R-:W-:-:S02]  /*1990*/  ISETP.GE.AND P1, PT, R106, c[0x0][0x180], PT ;  /* 0x000060006a007a0c */ /* 0x000fc40003f26270 */
[----:B------:R-:W-:Y:S02]  /*19a0*/  LEA.HI.X.SX32 R23, R79, R32, 0x2, P6 ;  /* 0x000000204f177211 */ /* 0x000fe400030f16ff */
[----:B------:R-:W-:Y:S02]  /*19b0*/  ISETP.NE.U32.AND P6, PT, R25, RZ, PT ;  /* 0x000000ff1900720c */ /* 0x000fe40003fc5070 */
[----:B------:R-:W-:Y:S02]  /*19c0*/  ISETP.GE.AND P3, PT, R104, c[0x0][0x180], PT ;  /* 0x0000600068007a0c */ /* 0x000fe40003f66270 */
[----:B------:R-:W-:Y:S02]  /*19d0*/  ISETP.NE.U32.AND P2, PT, R34, RZ, PT ;  /* 0x000000ff2200720c */ /* 0x000fe40003f45070 */
[----:B------:R-:W-:Y:S02]  /*19e0*/  SEL R25, R24, RZ, !P1 ;  /* 0x000000ff18197207 */ /* 0x000fe40004800000 */
[----:B------:R-:W-:-:S02]  /*19f0*/  ISETP.GE.AND P4, PT, R119, c[0x0][0x180], PT ;  /* 0x0000600077007a0c */ /* 0x000fc40003f86270 */
[----:B------:R-:W-:Y:S02]  /*1a00*/  ISETP.GE.AND P1, PT, R118, UR8, PT ;  /* 0x0000000876007c0c */ /* 0x000fe4000bf26270 */
[C---:B------:R-:W-:Y:S02]  /*1a10*/  SEL R32, R24.reuse, RZ, !P3 ;  /* 0x000000ff18207207 */ /* 0x040fe40005800000 */
[----:B------:R-:W-:Y:S02]  /*1a20*/  ISETP.NE.U32.AND P3, PT, R25, RZ, PT ;  /* 0x000000ff1900720c */ /* 0x000fe40003f65070 */
[----:B------:R-:W-:Y:S01]  /*1a30*/  SEL R24, R24, RZ, !P4 ;  /* 0x000000ff18187207 */ /* 0x000fe20006000000 */
[----:B------:R4:W-:Y:S01]  /*1a40*/  LDGSTS.E [R100+0x12000], [R30.64], P2 ;  /* 0x120000001e647fae */ /* 0x0009e2000912184e */
[----:B------:R-:W-:Y:S02]  /*1a50*/  PLOP3.LUT P4, PT, PT, PT, UP1, 0x80, 0x0 ;  /* 0x000000000000781c */ /* 0x000fe40003f8f018 */
[----:B------:R-:W-:Y:S01]  /*1a60*/  SEL R25, RZ, 0x4, P1 ;  /* 0x00000004ff197807 */ /* 0x000fe20000800000 */
[----:B------:R5:W-:Y:S01]  /*1a70*/  LDGSTS.E [R100+0x12800], [R28.64], P6 ;  /* 0x128000001c647fae */ /* 0x000be2000b12184e */
[----:B------:R-:W-:-:S02]  /*1a80*/  ISETP.GE.AND P5, PT, R116, UR8, PT ;  /* 0x0000000874007c0c */ /* 0x000fc4000bfa6270 */
[----:B------:R-:W-:Y:S02]  /*1a90*/  ISETP.NE.U32.AND P1, PT, R32, RZ, PT ;  /* 0x000000ff2000720c */ /* 0x000fe40003f25070 */
[----:B------:R-:W-:Y:S01]  /*1aa0*/  SEL R25, R25, RZ, P4 ;  /* 0x000000ff19197207 */ /* 0x000fe20002000000 */
[----:B------:R1:W-:Y:S01]  /*1ab0*/  LDGSTS.E [R100+0x13000], [R26.64], P3 ;  /* 0x130000001a647fae */ /* 0x0003e2000992184e */
[----:B------:R-:W-:Y:S02]  /*1ac0*/  PLOP3.LUT P4, PT, PT, PT, UP1, 0x80, 0x0 ;  /* 0x000000000000781c */ /* 0x000fe40003f8f018 */
[----:B------:R-:W-:Y:S02]  /*1ad0*/  SEL R32, RZ, 0x4, P5 ;  /* 0x00000004ff207807 */ /* 0x000fe40002800000 */
[----:B------:R-:W-:Y:S02]  /*1ae0*/  ISETP.GE.AND P5, PT, R114, UR8, PT ;  /* 0x0000000872007c0c */ /* 0x000fe4000bfa6270 */
[----:B------:R-:W-:-:S02]  /*1af0*/  ISETP.NE.U32.AND P2, PT, R24, RZ, PT ;  /* 0x000000ff1800720c */ /* 0x000fc40003f45070 */
[----:B------:R-:W-:Y:S01]  /*1b00*/  SEL R32, R32, RZ, P4 ;  /* 0x000000ff20207207 */ /* 0x000fe20002000000 */
[----:B------:R2:W-:Y:S01]  /*1b10*/  LDGSTS.E [R100+0x13800], [R22.64], P1 ;  /* 0x1380000016647fae */ /* 0x0005e2000892184e */
[----:B------:R-:W-:Y:S01]  /*1b20*/  PLOP3.LUT P4, PT, PT, PT, UP1, 0x80, 0x0 ;  /* 0x000000000000781c */ /* 0x000fe20003f8f018 */
[----:B-1----:R-:W-:Y:S01]  /*1b30*/  IMAD.WIDE R26, R97, 0x4, R26 ;  /* 0x00000004611a7825 */ /* 0x002fe200078e021a */
[----:B------:R-:W-:Y:S01]  /*1b40*/  SEL R24, RZ, 0x4, P5 ;  /* 0x00000004ff187807 */ /* 0x000fe20002800000 */
[----:B------:R-:W0:Y:S01]  /*1b50*/  LDGDEPBAR ;  /* 0x00000000000079af */ /* 0x000e220000000000 */
[----:B------:R-:W-:Y:S02]  /*1b60*/  ISETP.GE.AND P6, PT, R112, UR8, PT ;  /* 0x0000000870007c0c */ /* 0x000fe4000bfc6270 */
[----:B------:R-:W-:Y:S02]  /*1b70*/  SEL R24, R24, RZ, P4 ;  /* 0x000000ff18187207 */ /* 0x000fe40002000000 */
[----:B------:R-:W-:-:S02]  /*1b80*/  PLOP3.LUT P4, PT, PT, PT, UP1, 0x80, 0x0 ;  /* 0x000000000000781c */ /* 0x000fc40003f8f018 */
[----:B------:R-:W-:Y:S01]  /*1b90*/  SEL R37, RZ, 0x4, P6 ;  /* 0x00000004ff257807 */ /* 0x000fe20003000000 */
[----:B--2---:R-:W-:Y:S01]  /*1ba0*/  IMAD.WIDE R22, R121, 0x4, R22 ;  /* 0x0000000479167825 */ /* 0x004fe200078e0216 */
[----:B------:R-:W-:Y:S02]  /*1bb0*/  IADD3 R38, P6, R102, c[0x0][0x168], RZ ;  /* 0x00005a0066267a10 */ /* 0x000fe40007fde0ff */
[----:B------:R-:W-:Y:S02]  /*1bc0*/  SEL R37, R37, RZ, P4 ;  /* 0x000000ff25257207 */ /* 0x000fe40002000000 */
[----:B------:R-:W-:Y:S01]  /*1bd0*/  ISETP.NE.U32.AND P4, PT, R24, RZ, PT ;  /* 0x000000ff1800720c */ /* 0x000fe20003f85070 */
[----:B------:R-:W-:Y:S01]  /*1be0*/  IMAD R24, R33, c[0x0][0x190], RZ ;  /* 0x0000640021187a24 */ /* 0x000fe200078e02ff */
[----:B------:R-:W-:Y:S01]  /*1bf0*/  ISETP.NE.U32.AND P5, PT, R25, RZ, PT ;  /* 0x000000ff1900720c */ /* 0x000fe20003fa5070 */
[----:B------:R-:W-:Y:S01]  /*1c00*/  IMAD R25, R35, c[0x0][0x190], RZ ;  /* 0x0000640023197a24 */ /* 0x000fe200078e02ff */
[----:B------:R-:W-:-:S02]  /*1c10*/  LEA.HI.X.SX32 R39, R78, c[0x0][0x16c], 0x2, P6 ;  /* 0x00005b004e277a11 */ /* 0x000fc400030f16ff */
[CC--:B------:R-:W-:Y:S02]  /*1c20*/  LEA R40, P6, R24.reuse, R38.reuse, 0x2 ;  /* 0x0000002618287211 */ /* 0x0c0fe400078c10ff */
[CC--:B------:R-:W-:Y:S02]  /*1c30*/  LEA R42, P1, R25.reuse, R38.reuse, 0x2 ;  /* 0x00000026192a7211 */ /* 0x0c0fe400078210ff */
[-C--:B------:R-:W-:Y:S02]  /*1c40*/  LEA.HI.X.SX32 R41, R24, R39.reuse, 0x2, P6 ;  /* 0x0000002718297211 */ /* 0x080fe400030f16ff */
[-C--:B------:R-:W-:Y:S02]  /*1c50*/  LEA R44, P6, R64, R38.reuse, 0x2 ;  /* 0x00000026402c7211 */ /* 0x080fe400078c10ff */
[----:B------:R-:W-:Y:S01]  /*1c60*/  LEA.HI.X.SX32 R43, R25, R39, 0x2, P1 ;  /* 0x00000027192b7211 */ /* 0x000fe200008f16ff */
[----:B------:R1:W-:Y:S01]  /*1c70*/  LDGSTS.E [R99], [R40.64], P2 ;  /* 0x0000000028637fae */ /* 0x0003e2000912184e */
[----:B------:R-:W-:-:S02]  /*1c80*/  LEA R46, P1, R65, R38, 0x2 ;  /* 0x00000026412e7211 */ /* 0x000fc400078210ff */
[-C--:B------:R-:W-:Y:S01]  /*1c90*/  LEA.HI.X.SX32 R45, R64, R39.reuse, 0x2, P6 ;  /* 0x00000027402d7211 */ /* 0x080fe200030f16ff */
[----:B------:R2:W-:Y:S01]  /*1ca0*/  LDGSTS.E [R99+0x800], [R42.64], P2 ;  /* 0x008000002a637fae */ /* 0x0005e2000912184e */
[CC--:B------:R-:W-:Y:S02]  /*1cb0*/  LEA R48, P6, R66.reuse, R38.reuse, 0x2 ;  /* 0x0000002642307211 */ /* 0x0c0fe400078c10ff */
[-C--:B------:R-:W-:Y:S01]  /*1cc0*/  LEA.HI.X.SX32 R47, R65, R39.reuse, 0x2, P1 ;  /* 0x00000027412f7211 */ /* 0x080fe200008f16ff */
[----:B------:R1:W-:Y:S01]  /*1cd0*/  LDGSTS.E [R99+0x1000], [R44.64], P2 ;  /* 0x010000002c637fae */ /* 0x0003e2000912184e */
[-C--:B------:R-:W-:Y:S02]  /*1ce0*/  LEA R50, P1, R67, R38.reuse, 0x2 ;  /* 0x0000002643327211 */ /* 0x080fe400078210ff */
[----:B------:R-:W-:Y:S01]  /*1cf0*/  LEA.HI.X.SX32 R49, R66, R39, 0x2, P6 ;  /* 0x0000002742317211 */ /* 0x000fe200030f16ff */
[----:B------:R1:W-:Y:S01]  /*1d00*/  LDGSTS.E [R99+0x1800], [R46.64], P2 ;  /* 0x018000002e637fae */ /* 0x0003e2000912184e */
        /* <DEDUP_REMOVED lines=12> */
[-C--:B------:R-:W-:Y:S02]  /*1dd0*/  LEA R60, P6, R72, R38.reuse, 0x2 ;  /* 0x00000026483c7211 */ /* 0x080fe400078c10ff */
[-C--:B------:R-:W-:Y:S01]  /*1de0*/  LEA.HI.X.SX32 R59, R71, R39.reuse, 0x2, P1 ;  /* 0x00000027473b7211 */ /* 0x080fe200008f16ff */
[----:B------:R1:W-:Y:S01]  /*1df0*/  LDGSTS.E [R99+0x4000], [R56.64], P2 ;  /* 0x0400000038637fae */ /* 0x0003e2000912184e */
[----:B------:R-:W-:Y:S02]  /*1e00*/  LEA R62, P1, R73, R38, 0x2 ;  /* 0x00000026493e7211 */ /* 0x000fe400078210ff */
[----:B------:R-:W-:Y:S01]  /*1e10*/  ISETP.NE.U32.AND P3, PT, R32, RZ, PT ;  /* 0x000000ff2000720c */ /* 0x000fe20003f65070 */
[----:B------:R1:W-:Y:S01]  /*1e20*/  LDGSTS.E [R99+0x4800], [R58.64], P2 ;  /* 0x048000003a637fae */ /* 0x0003e2000912184e */
[----:B------:R-:W-:-:S02]  /*1e30*/  LEA.HI.X.SX32 R61, R72, R39, 0x2, P6 ;  /* 0x00000027483d7211 */ /* 0x000fc400030f16ff */
[CC--:B------:R-:W-:Y:S02]  /*1e40*/  LEA R32, P6, R74.reuse, R38.reuse, 0x2 ;  /* 0x000000264a207211 */ /* 0x0c0fe400078c10ff */
[-C--:B------:R-:W-:Y:S01]  /*1e50*/  LEA.HI.X.SX32 R63, R73, R39.reuse, 0x2, P1 ;  /* 0x00000027493f7211 */ /* 0x080fe200008f16ff */
[----:B------:R1:W-:Y:S01]  /*1e60*/  LDGSTS.E [R99+0x5000], [R60.64], P2 ;  /* 0x050000003c637fae */ /* 0x0003e2000912184e */
[CC--:B------:R-:W-:Y:S02]  /*1e70*/  LEA R34, P1, R75.reuse, R38.reuse, 0x2 ;  /* 0x000000264b227211 */ /* 0x0c0fe400078210ff */
[-C--:B------:R-:W-:Y:S01]  /*1e80*/  LEA.HI.X.SX32 R33, R74, R39.reuse, 0x2, P6 ;  /* 0x000000274a217211 */ /* 0x080fe200030f16ff */
[----:B------:R1:W-:Y:S01]  /*1e90*/  LDGSTS.E [R99+0x5800], [R62.64], P2 ;  /* 0x058000003e637fae */ /* 0x0003e2000912184e */
[----:B------:R-:W-:Y:S02]  /*1ea0*/  LEA R36, P6, R76, R38, 0x2 ;  /* 0x000000264c247211 */ /* 0x000fe400078c10ff */
[----:B------:R-:W-:Y:S01]  /*1eb0*/  LEA.HI.X.SX32 R35, R75, R39, 0x2, P1 ;  /* 0x000000274b237211 */ /* 0x000fe200008f16ff */
[----:B------:R1:W-:Y:S01]  /*1ec0*/  LDGSTS.E [R99+0x6000], [R32.64], P2 ;  /* 0x0600000020637fae */ /* 0x0003e2000912184e */
[----:B------:R-:W-:-:S02]  /*1ed0*/  ISETP.NE.U32.AND P1, PT, R37, RZ, PT ;  /* 0x000000ff2500720c */ /* 0x000fc40003f25070 */
[----:B------:R-:W-:Y:S01]  /*1ee0*/  LEA.HI.X.SX32 R37, R76, R39, 0x2, P6 ;  /* 0x000000274c257211 */ /* 0x000fe200030f16ff */
[----:B------:R1:W-:Y:S01]  /*1ef0*/  LDGSTS.E [R99+0x6800], [R34.64], P2 ;  /* 0x0680000022637fae */ /* 0x0003e2000912184e */
[----:B------:R-:W-:-:S03]  /*1f00*/  LEA R38, P6, R77, R38, 0x2 ;  /* 0x000000264d267211 */ /* 0x000fc600078c10ff */
[----:B------:R1:W-:Y:S01]  /*1f10*/  LDGSTS.E [R99+0x7000], [R36.64], P2 ;  /* 0x0700000024637fae */ /* 0x0003e2000912184e */
[----:B------:R-:W-:Y:S02]  /*1f20*/  LEA.HI.X.SX32 R39, R77, R39, 0x2, P6 ;  /* 0x000000274d277211 */ /* 0x000fe400030f16ff */
[----:B------:R-:W-:-:S03]  /*1f30*/  ISETP.GE.AND P6, PT, R110, UR8, PT ;  /* 0x000000086e007c0c */ /* 0x000fc6000bfc6270 */
[----:B------:R1:W-:Y:S01]  /*1f40*/  LDGSTS.E [R99+0x7800], [R38.64], P2 ;  /* 0x0780000026637fae */ /* 0x0003e2000912184e */
[----:B------:R-:W-:Y:S02]  /*1f50*/  ISETP.GE.AND P2, PT, R108, UR8, PT ;  /* 0x000000086c007c0c */ /* 0x000fe4000bf46270 */
[----:B------:R-:W-:Y:S01]  /*1f60*/  SEL R89, RZ, 0x4, P6 ;  /* 0x00000004ff597807 */ /* 0x000fe20003000000 */
[----:B------:R-:W0:Y:S01]  /*1f70*/  LDGDEPBAR ;  /* 0x00000000000079af */ /* 0x000e220000000000 */
[----:B------:R-:W-:-:S03]  /*1f80*/  SEL R92, RZ, 0x4, P2 ;  /* 0x00000004ff5c7807 */ /* 0x000fc60001000000 */
[----:B------:R-:W-:Y:S01]  /*1f90*/  BAR.SYNC.DEFER_BLOCKING 0x0 ;  /* 0x0000000000007b1d */ /* 0x000fe20000010000 */
[----:B------:R-:W-:-:S04]  /*1fa0*/  ISETP.GE.AND P2, PT, R106, UR8, PT ;  /* 0x000000086a007c0c */ /* 0x000fc8000bf46270 */
[----:B------:R-:W-:Y:S02]  /*1fb0*/  SEL R96, RZ, 0x4, P2 ;  /* 0x00000004ff607807 */ /* 0x000fe40001000000 */
[----:B------:R-:W-:-:S04]  /*1fc0*/  PLOP3.LUT P2, PT, PT, PT, UP1, 0x80, 0x0 ;  /* 0x000000000000781c */ /* 0x000fc80003f4f018 */
[----:B------:R-:W-:Y:S01]  /*1fd0*/  SEL R96, R96, RZ, P2 ;  /* 0x000000ff60607207 */ /* 0x000fe20001000000 */
[----:B------:R-:W-:Y:S01]  /*1fe0*/  @!PT LDS RZ, [RZ] ;  /* 0x00000000fffff984 */ /* 0x000fe20000000800 */
[----:B------:R-:W-:Y:S01]  /*1ff0*/  @!PT LDS RZ, [RZ] ;  /* 0x00000000fffff984 */ /* 0x000fe20000000800 */
[----:B------:R-:W-:Y:S01]  /*2000*/  @!PT LDS RZ, [RZ] ;  /* 0x00000000fffff984 */ /* 0x000fe20000000800 */
[----:B------:R1:W-:Y:S01]  /*2010*/  LDGSTS.E [R100+0x14000], [R90.64], P5 ;  /* 0x140000005a647fae */ /* 0x0003e2000a92184e */
[----:B------:R-:W-:-:S04]  /*2020*/  PLOP3.LUT P5, PT, PT, PT, UP1, 0x80, 0x0 ;  /* 0x000000000000781c */ /* 0x000fc80003faf018 */
[----:B------:R-:W-:Y:S02]  /*2030*/  SEL R89, R89, RZ, P5 ;  /* 0x000000ff59597207 */ /* 0x000fe40002800000 */
[----:B------:R-:W-:Y:S02]  /*2040*/  PLOP3.LUT P5, PT, PT, PT, UP1, 0x80, 0x0 ;  /* 0x000000000000781c */ /* 0x000fe40003faf018 */
[----:B------:R-:W-:Y:S02]  /*2050*/  ISETP.NE.U32.AND P2, PT, R89, RZ, PT ;  /* 0x000000ff5900720c */ /* 0x000fe40003f45070 */
[----:B------:R-:W-:Y:S01]  /*2060*/  SEL R92, R92, RZ, P5 ;  /* 0x000000ff5c5c7207 */ /* 0x000fe20002800000 */
[----:B-1----:R-:W-:Y:S01]  /*2070*/  IMAD.U32 R91, RZ, RZ, UR6 ;  /* 0x00000006ff5b7e24 */ /* 0x002fe2000f8e00ff */
[----:B------:R-:W-:Y:S02]  /*2080*/  ISETP.GE.AND P5, PT, R104, UR8, PT ;  /* 0x0000000868007c0c */ /* 0x000fe4000bfa6270 */
[----:B------:R-:W-:Y:S01]  /*2090*/  ISETP.NE.U32.AND P6, PT, R92, RZ, PT ;  /* 0x000000ff5c00720c */ /* 0x000fe20003fc5070 */
[----:B------:R-:W-:Y:S01]  /*20a0*/  IMAD.WIDE R94, R91, 0x4, R94 ;  /* 0x000000045b5e7825 */ /* 0x000fe200078e025e */
[----:B------:R-:W-:-:S02]  /*20b0*/  SEL R89, RZ, 0x4, P5 ;  /* 0x00000004ff597807 */ /* 0x000fc40002800000 */
[----:B------:R-:W-:Y:S01]  /*20c0*/  PLOP3.LUT P5, PT, PT, PT, UP1, 0x80, 0x0 ;  /* 0x000000000000781c */ /* 0x000fe20003faf018 */
[----:B------:R-:W-:Y:S01]  /*20d0*/  IMAD.WIDE R18, R91, 0x4, R18 ;  /* 0x000000045b127825 */ /* 0x000fe200078e0212 */
[----:B------:R1:W-:Y:S02]  /*20e0*/  LDGSTS.E [R100+0x14800], [R94.64], P3 ;  /* 0x148000005e647fae */ /* 0x0003e4000992184e */
[----:B------:R-:W-:Y:S01]  /*20f0*/  SEL R90, R89, RZ, P5 ;  /* 0x000000ff595a7207 */ /* 0x000fe20002800000 */
[----:B------:R-:W-:Y:S01]  /*2100*/  IMAD.U32 R89, RZ, RZ, UR7 ;  /* 0x00000007ff597e24 */ /* 0x000fe2000f8e00ff */
[----:B------:R-:W-:Y:S01]  /*2110*/  ISETP.NE.U32.AND P5, PT, R96, RZ, PT ;  /* 0x000000ff6000720c */ /* 0x000fe20003fa5070 */
[----:B----4-:R-:W-:Y:S01]  /*2120*/  IMAD.WIDE R30, R91, 0x4, R30 ;  /* 0x000000045b1e7825 */ /* 0x010fe200078e021e */
[----:B------:R-:W-:Y:S01]  /*2130*/  ISETP.NE.U32.AND P3, PT, R90, RZ, PT ;  /* 0x000000ff5a00720c */ /* 0x000fe20003f65070 */
[----:B------:R4:W-:Y:S02]  /*2140*/  LDGSTS.E [R100+0x15000], [R18.64], P4 ;  /* 0x1500000012647fae */ /* 0x0009e4000a12184e */
[----:B------:R-:W-:-:S04]  /*2150*/  IMAD.WIDE R40, R89, 0x4, R40 ;  /* 0x0000000459287825 */ /* 0x000fc800078e0228 */
[----:B--2---:R-:W-:-:S04]  /*2160*/  IMAD.WIDE R42, R89, 0x4, R42 ;  /* 0x00000004592a7825 */ /* 0x004fc800078e022a */
[----:B------:R-:W-:-:S04]  /*2170*/  IMAD.WIDE R44, R89, 0x4, R44 ;  /* 0x00000004592c7825 */ /* 0x000fc800078e022c */
        /* <DEDUP_REMOVED lines=13> */
[----:B------:R-:W-:Y:S02]  /*2250*/  IMAD.U32 R89, RZ, RZ, UR6 ;  /* 0x00000006ff597e24 */ /* 0x000fe4000f8e00ff */
[----:B-1----:R-:W-:Y:S02]  /*2260*/  IMAD.U32 R95, RZ, RZ, UR6 ;  /* 0x00000006ff5f7e24 */ /* 0x002fe4000f8e00ff */
[----:B---3--:R-:W-:-:S04]  /*2270*/  IMAD.WIDE R20, R89, 0x4, R20 ;  /* 0x0000000459147825 */ /* 0x008fc800078e0214 */
[----:B-----5:R-:W-:Y:S01]  /*2280*/  IMAD.WIDE R28, R95, 0x4, R28 ;  /* 0x000000045f1c7825 */ /* 0x020fe200078e021c */
[----:B------:R4:W-:Y:S04]  /*2290*/  LDGSTS.E [R100+0x15800], [R20.64], P1 ;  /* 0x1580000014647fae */ /* 0x0009e8000892184e */
[----:B------:R4:W-:Y:S04]  /*22a0*/  LDGSTS.E [R100+0x16000], [R30.64], P2 ;  /* 0x160000001e647fae */ /* 0x0009e8000912184e */
[----:B------:R4:W-:Y:S04]  /*22b0*/  LDGSTS.E [R100+0x16800], [R28.64], P6 ;  /* 0x168000001c647fae */ /* 0x0009e8000b12184e */
[----:B------:R4:W-:Y:S04]  /*22c0*/  LDGSTS.E [R100+0x17000], [R26.64], P5 ;  /* 0x170000001a647fae */ /* 0x0009e8000a92184e */
[----:B------:R4:W-:Y:S04]  /*22d0*/  LDGSTS.E [R100+0x17800], [R22.64], P3 ;  /* 0x1780000016647fae */ /* 0x0009e8000992184e */
[----:B------:R-:W0:Y:S04]  /*22e0*/  LDGDEPBAR ;  /* 0x00000000000079af */ /* 0x000e280000000000 */
[----:B------:R4:W-:Y:S04]  /*22f0*/  LDGSTS.E [R99+0x8000], [R40.64], P0 ;  /* 0x0800000028637fae */ /* 0x0009e8000812184e */
        /* <DEDUP_REMOVED lines=14> */
[----:B------:R4:W-:Y:S01]  /*23e0*/  LDGSTS.E [R99+0xf800], [R38.64], P0 ;  /* 0x0f80000026637fae */ /* 0x0009e2000812184e */
[----:B------:R-:W-:-:S03]  /*23f0*/  PLOP3.LUT P0, PT, PT, PT, UP0, 0x80, 0x0 ;  /* 0x000000000000781c */ /* 0x000fc60003f0f008 */
[----:B------:R-:W0:Y:S10]  /*2400*/  LDGDEPBAR ;  /* 0x00000000000079af */ /* 0x000e340000000000 */
[----:B------:R-:W-:Y:S05]  /*2410*/  @P0 BRA `(.L_x_0) ;  /* 0x000000a000000947 */ /* 0x000fea0003800000 */
[----:B----4-:R-:W-:Y:S01]  /*2420*/  SHF.R.U32.HI R94, RZ, 0x2, R93 ;  /* 0x00000002ff5e7819 */ /* 0x010fe2000001165d */
[----:B------:R-:W-:Y:S01]  /*2430*/  CS2R R48, SRZ ;  /* 0x0000000000307805 */ /* 0x000fe2000001ff00 */
[----:B------:R-:W-:Y:S01]  /*2440*/  CS2R R50, SRZ ;  /* 0x0000000000327805 */ /* 0x000fe2000001ff00 */
[----:B------:R-:W-:Y:S01]  /*2450*/  CS2R R32, SRZ ;  /* 0x0000000000207805 */ /* 0x000fe2000001ff00 */
[----:B------:R-:W-:Y:S01]  /*2460*/  CS2R R34, SRZ ;  /* 0x0000000000227805 */ /* 0x000fe2000001ff00 */
[----:B------:R-:W-:Y:S01]  /*2470*/  CS2R R40, SRZ ;  /* 0x0000000000287805 */ /* 0x000fe2000001ff00 */
[----:B------:R-:W-:Y:S01]  /*2480*/  CS2R R42, SRZ ;  /* 0x00000000002a7805 */ /* 0x000fe2000001ff00 */
[----:B------:R-:W-:Y:S01]  /*2490*/  CS2R R44, SRZ ;  /* 0x00000000002c7805 */ /* 0x000fe2000001ff00 */
[----:B------:R-:W-:Y:S01]  /*24a0*/  CS2R R46, SRZ ;  /* 0x00000000002e7805 */ /* 0x000fe2000001ff00 */
[----:B------:R-:W-:Y:S05]  /*24b0*/  BRA `(.L_x_1) ;  /* 0x00001b3000007947 */ /* 0x000fea0003800000 */
.L_x_0:
[----:B----4-:R-:W-:Y:S01]  /*24c0*/  USHF.R.S32.HI UR11, URZ, 0x1f, UR6 ;  /* 0x0000001f3f0b7899 */ /* 0x010fe20008011406 */
[----:B------:R-:W-:Y:S01]  /*24d0*/  IMAD.U32 R21, RZ, RZ, UR6 ;  /* 0x00000006ff157e24 */ /* 0x000fe2000f8e00ff */
[----:B------:R-:W-:Y:S01]  /*24e0*/  SHF.R.S32.HI R18, RZ, 0x1f, R87 ;  /* 0x0000001fff127819 */ /* 0x000fe20000011457 */
[----:B------:R-:W-:Y:S01]  /*24f0*/  IMAD.U32 R27, RZ, RZ, UR6 ;  /* 0x00000006ff1b7e24 */ /* 0x000fe2000f8e00ff */
[----:B------:R-:W-:Y:S01]  /*2500*/  USHF.R.S32.HI UR12, URZ, 0x1f, UR7 ;  /* 0x0000001f3f0c7899 */ /* 0x000fe20008011407 */
[----:B------:R-:W-:Y:S01]  /*2510*/  SHF.R.S32.HI R19, RZ, 0x1f, R86 ;  /* 0x0000001fff137819 */ /* 0x000fe20000011456 */
[----:B------:R-:W-:Y:S01]  /*2520*/  IMAD.U32 R26, RZ, RZ, UR11 ;  /* 0x0000000bff1a7e24 */ /* 0x000fe2000f8e00ff */
[----:B------:R-:W-:Y:S01]  /*2530*/  SHF.L.U64.HI R91, R87, 0x2, R18 ;  /* 0x00000002575b7819 */ /* 0x000fe20000010212 */
[----:B------:R-:W-:Y:S01]  /*2540*/  USHF.L.U32 UR4, UR7, 0x3, URZ ;  /* 0x0000000307047899 */ /* 0x000fe2000800063f */
[----:B------:R-:W-:Y:S01]  /*2550*/  LEA R88, P0, R21, R88, 0x3 ;  /* 0x0000005815587211 */ /* 0x000fe200078018ff */
[----:B------:R-:W-:Y:S01]  /*2560*/  USHF.L.U64.HI UR10, UR7, 0x3, UR12 ;  /* 0x00000003070a7899 */ /* 0x000fe2000801020c */
[----:B------:R-:W-:Y:S01]  /*2570*/  IMAD.SHL.U32 R29, R93, 0x2, RZ ;  /* 0x000000025d1d7824 */ /* 0x000fe200078e00ff */
[----:B------:R-:W-:Y:S01]  /*2580*/  SHF.R.S32.HI R60, RZ, 0x1f, R77 ;  /* 0x0000001fff3c7819 */ /* 0x000fe2000001144d */
[----:B------:R-:W-:Y:S01]  /*2590*/  USHF.R.S32.HI UR8, URZ, 0x1f, UR5 ;  /* 0x0000001f3f087899 */ /* 0x000fe20008011405 */
[----:B------:R-:W-:Y:S01]  /*25a0*/  LEA.HI.X R91, R27, R91, R26, 0x3, P0 ;  /* 0x0000005b1b5b7211 */ /* 0x000fe200000f1c1a */
[C---:B------:R-:W-:Y:S01]  /*25b0*/  IMAD.SHL.U32 R27, R93.reuse, 0x40, RZ ;  /* 0x000000405d1b7824 */ /* 0x040fe200078e00ff */
[----:B------:R-:W-:Y:S01]  /*25c0*/  LOP3.LUT R26, R93, 0x7, RZ, 0xc0, !PT ;  /* 0x000000075d1a7812 */ /* 0x000fe200078ec0ff */
[----:B------:R-:W-:Y:S01]  /*25d0*/  ULEA.HI UR8, UR8, UR5, URZ, 0x6 ;  /* 0x0000000508087291 */ /* 0x000fe2000f8f303f */
[----:B------:R-:W-:Y:S01]  /*25e0*/  LEA R59, P0, R77, UR4, 0x2 ;  /* 0x000000044d3b7c11 */ /* 0x000fe2000f8010ff */
[----:B------:R-:W-:Y:S01]  /*25f0*/  CS2R R48, SRZ ;  /* 0x0000000000307805 */ /* 0x000fe2000001ff00 */
[----:B------:R-:W-:Y:S01]  /*2600*/  LOP3.LUT R27, R27, 0x3800, RZ, 0xc0, !PT ;  /* 0x000038001b1b7812 */ /* 0x000fe200078ec0ff */
[----:B------:R-:W-:Y:S01]  /*2610*/  USHF.R.S32.HI UR8, URZ, 0x6, UR8 ;  /* 0x000000063f087899 */ /* 0x000fe20008011408 */
[----:B------:R-:W-:Y:S01]  /*2620*/  SHF.R.S32.HI R21, RZ, 0x1f, R84 ;  /* 0x0000001fff157819 */ /* 0x000fe20000011454 */
[----:B------:R-:W-:Y:S01]  /*2630*/  CS2R R50, SRZ ;  /* 0x0000000000327805 */ /* 0x000fe2000001ff00 */
[----:B------:R-:W-:Y:S01]  /*2640*/  SHF.R.S32.HI R31, RZ, 0x1f, R76 ;  /* 0x0000001fff1f7819 */ /* 0x000fe2000001144c */
[----:B------:R-:W-:Y:S01]  /*2650*/  IMAD R96, R26, 0x100, R27 ;  /* 0x000001001a607824 */ /* 0x000fe200078e021b */
[----:B------:R-:W-:Y:S01]  /*2660*/  LEA R61, P1, R76, UR4, 0x2 ;  /* 0x000000044c3d7c11 */ /* 0x000fe2000f8210ff */
[----:B------:R-:W-:Y:S01]  /*2670*/  IMAD.SHL.U32 R26, R26, 0x10, RZ ;  /* 0x000000101a1a7824 */ /* 0x000fe200078e00ff */
[----:B------:R-:W-:Y:S01]  /*2680*/  SHF.R.S32.HI R28, RZ, 0x1f, R75 ;  /* 0x0000001fff1c7819 */ /* 0x000fe2000001144b */
[----:B------:R-:W-:Y:S01]  /*2690*/  CS2R R40, SRZ ;  /* 0x0000000000287805 */ /* 0x000fe2000001ff00 */
[----:B------:R-:W-:Y:S01]  /*26a0*/  LEA R63, P2, R75, UR4, 0x2 ;  /* 0x000000044b3f7c11 */ /* 0x000fe2000f8410ff */
[----:B------:R-:W-:Y:S01]  /*26b0*/  CS2R R42, SRZ ;  /* 0x00000000002a7805 */ /* 0x000fe2000001ff00 */
[----:B------:R-:W-:Y:S01]  /*26c0*/  SHF.L.U64.HI R58, R86, 0x2, R19 ;  /* 0x00000002563a7819 */ /* 0x000fe20000010213 */
[----:B------:R-:W-:Y:S01]  /*26d0*/  CS2R R44, SRZ ;  /* 0x00000000002c7805 */ /* 0x000fe2000001ff00 */
[----:B------:R-:W-:Y:S01]  /*26e0*/  LEA.HI.X R60, R77, UR10, R60, 0x2, P0 ;  /* 0x0000000a4d3c7c11 */ /* 0x000fe200080f143c */
[----:B------:R-:W-:Y:S01]  /*26f0*/  CS2R R46, SRZ ;  /* 0x00000000002e7805 */ /* 0x000fe2000001ff00 */
[----:B------:R-:W-:Y:S01]  /*2700*/  SHF.L.U64.HI R56, R84, 0x2, R21 ;  /* 0x0000000254387819 */ /* 0x000fe20000010215 */
[----:B------:R-:W-:Y:S01]  /*2710*/  USHF.L.U32 UR13, UR7, 0x2, URZ ;  /* 0x00000002070d7899 */ /* 0x000fe2000800063f */
[----:B------:R-:W-:Y:S01]  /*2720*/  SHF.R.S32.HI R19, RZ, 0x1f, R82 ;  /* 0x0000001fff137819 */ /* 0x000fe20000011452 */
[----:B------:R-:W-:Y:S01]  /*2730*/  USHF.L.U64.HI UR7, UR7, 0x2, UR12 ;  /* 0x0000000207077899 */ /* 0x000fe2000801020c */
[----:B------:R-:W-:Y:S01]  /*2740*/  LOP3.LUT R35, R26, 0x30, R29, 0x78, !PT ;  /* 0x000000301a237812 */ /* 0x000fe200078e781d */
[----:B------:R-:W-:Y:S01]  /*2750*/  UIADD3 UR9, UR9, -0x80, URZ ;  /* 0xffffff8009097890 */ /* 0x000fe2000fffe03f */
[----:B------:R-:W-:Y:S01]  /*2760*/  LEA.HI.X R62, R76, UR10, R31, 0x2, P1 ;  /* 0x0000000a4c3e7c11 */ /* 0x000fe200088f141f */
[----:B------:R-:W-:Y:S01]  /*2770*/  USHF.L.U64.HI UR11, UR6, 0x2, UR11 ;  /* 0x00000002060b7899 */ /* 0x000fe2000801020b */
[----:B------:R-:W-:Y:S01]  /*2780*/  SHF.R.S32.HI R27, RZ, 0x1f, R74 ;  /* 0x0000001fff1b7819 */ /* 0x000fe2000001144a */
[----:B------:R-:W-:Y:S01]  /*2790*/  IMAD.IADD R96, R96, 0x1, R35 ;  /* 0x0000000160607824 */ /* 0x000fe200078e0223 */
[----:B------:R-:W-:Y:S01]  /*27a0*/  LEA R37, P0, R74, UR4, 0x2 ;  /* 0x000000044a257c11 */ /* 0x000fe2000f8010ff */
[----:B------:R-:W-:Y:S01]  /*27b0*/  UIADD3 UR12, UR8, -0x2, URZ ;  /* 0xfffffffe080c7890 */ /* 0x000fe2000fffe03f */
[----:B------:R-:W-:Y:S01]  /*27c0*/  SHF.R.S32.HI R21, RZ, 0x1f, R80 ;  /* 0x0000001fff157819 */ /* 0x000fe20000011450 */
[----:B------:R-:W-:Y:S01]  /*27d0*/  UMOV UR5, 0xffffffff ;  /* 0xffffffff00057882 */ /* 0x000fe20000000000 */
[----:B------:R-:W-:-:S02]  /*27e0*/  LEA.HI.X R75, R75, UR10, R28, 0x2, P2 ;  /* 0x0000000a4b4b7c11 */ /* 0x000fc400090f141c */
[----:B------:R-:W-:Y:S02]  /*27f0*/  SHF.R.S32.HI R26, RZ, 0x1f, R73 ;  /* 0x0000001fff1a7819 */ /* 0x000fe40000011449 */
[----:B------:R-:W-:Y:S02]  /*2800*/  LEA R36, P1, R73, UR4, 0x2 ;  /* 0x0000000449247c11 */ /* 0x000fe4000f8210ff */
[----:B------:R-:W-:Y:S02]  /*2810*/  SHF.R.S32.HI R18, RZ, 0x1f, R85 ;  /* 0x0000001fff127819 */ /* 0x000fe40000011455 */
[----:B------:R-:W-:Y:S02]  /*2820*/  SHF.R.S32.HI R20, RZ, 0x1f, R83 ;  /* 0x0000001fff147819 */ /* 0x000fe40000011453 */
[----:B------:R-:W-:Y:S02]  /*2830*/  SHF.R.S32.HI R33, RZ, 0x1f, R72 ;  /* 0x0000001fff217819 */ /* 0x000fe40000011448 */
[----:B------:R-:W-:-:S02]  /*2840*/  LEA R31, P2, R72, UR4, 0x2 ;  /* 0x00000004481f7c11 */ /* 0x000fc4000f8410ff */
[----:B------:R-:W-:Y:S02]  /*2850*/  SHF.L.U64.HI R22, R82, 0x2, R19 ;  /* 0x0000000252167819 */ /* 0x000fe40000010213 */
[----:B------:R-:W-:Y:S02]  /*2860*/  LEA.HI.X R28, R74, UR10, R27, 0x2, P0 ;  /* 0x0000000a4a1c7c11 */ /* 0x000fe400080f141b */
[----:B------:R-:W-:Y:S02]  /*2870*/  SHF.L.U64.HI R19, R80, 0x2, R21 ;  /* 0x0000000250137819 */ /* 0x000fe40000010215 */
[----:B------:R-:W-:Y:S02]  /*2880*/  LEA.HI.X R27, R73, UR10, R26, 0x2, P1 ;  /* 0x0000000a491b7c11 */ /* 0x000fe400088f141a */
[----:B------:R-:W-:Y:S02]  /*2890*/  SHF.L.U64.HI R57, R85, 0x2, R18 ;  /* 0x0000000255397819 */ /* 0x000fe40000010212 */
[----:B------:R-:W-:-:S02]  /*28a0*/  SHF.L.U64.HI R23, R83, 0x2, R20 ;  /* 0x0000000253177819 */ /* 0x000fc40000010214 */
[----:B------:R-:W-:Y:S02]  /*28b0*/  SHF.R.S32.HI R21, RZ, 0x1f, R78 ;  /* 0x0000001fff157819 */ /* 0x000fe4000001144e */
[----:B------:R-:W-:Y:S02]  /*28c0*/  LEA.HI.X R26, R72, UR10, R33, 0x2, P2 ;  /* 0x0000000a481a7c11 */ /* 0x000fe400090f1421 */
[----:B------:R-:W-:Y:S02]  /*28d0*/  SHF.R.S32.HI R18, RZ, 0x1f, R81 ;  /* 0x0000001fff127819 */ /* 0x000fe40000011451 */
[----:B------:R-:W-:Y:S02]  /*28e0*/  SHF.R.S32.HI R20, RZ, 0x1f, R79 ;  /* 0x0000001fff147819 */ /* 0x000fe4000001144f */
[----:B------:R-:W-:Y:S02]  /*28f0*/  SHF.R.S32.HI R30, RZ, 0x1f, R71 ;  /* 0x0000001fff1e7819 */ /* 0x000fe40000011447 */
[----:B------:R-:W-:-:S02]  /*2900*/  LEA R29, P3, R71, UR4, 0x2 ;  /* 0x00000004471d7c11 */ /* 0x000fc4000f8610ff */
[----:B------:R-:W-:Y:S02]  /*2910*/  SHF.R.S32.HI R39, RZ, 0x1f, R70 ;  /* 0x0000001fff277819 */ /* 0x000fe40000011446 */
[----:B------:R-:W-:Y:S02]  /*2920*/  SHF.R.S32.HI R33, RZ, 0x1f, R68 ;  /* 0x0000001fff217819 */ /* 0x000fe40000011444 */
[----:B------:R-:W-:Y:S02]  /*2930*/  LEA R73, P0, R70, UR4, 0x2 ;  /* 0x0000000446497c11 */ /* 0x000fe4000f8010ff */
[----:B------:R-:W-:Y:S02]  /*2940*/  LEA R77, P2, R68, UR4, 0x2 ;  /* 0x00000004444d7c11 */ /* 0x000fe4000f8410ff */
[----:B------:R-:W-:Y:S02]  /*2950*/  SHF.L.U64.HI R21, R78, 0x2, R21 ;  /* 0x000000024e157819 */ /* 0x000fe40000010215 */
[----:B------:R-:W-:-:S02]  /*2960*/  SHF.L.U64.HI R18, R81, 0x2, R18 ;  /* 0x0000000251127819 */ /* 0x000fc40000010212 */
[----:B------:R-:W-:Y:S02]  /*2970*/  SHF.L.U64.HI R20, R79, 0x2, R20 ;  /* 0x000000024f147819 */ /* 0x000fe40000010214 */
[----:B------:R-:W-:Y:S02]  /*2980*/  LEA.HI.X R72, R71, UR10, R30, 0x2, P3 ;  /* 0x0000000a47487c11 */ /* 0x000fe400098f141e */
[----:B------:R-:W-:Y:S02]  /*2990*/  LEA.HI.X R74, R70, UR10, R39, 0x2, P0 ;  /* 0x0000000a464a7c11 */ /* 0x000fe400080f1427 */
[----:B------:R-:W-:Y:S02]  /*29a0*/  LEA.HI.X R78, R68, UR10, R33, 0x2, P2 ;  /* 0x0000000a444e7c11 */ /* 0x000fe400090f1421 */
[----:B------:R-:W-:Y:S02]  /*29b0*/  SHF.R.S32.HI R76, RZ, 0x1f, R69 ;  /* 0x0000001fff4c7819 */ /* 0x000fe40000011445 */
[----:B------:R-:W-:-:S02]  /*29c0*/  SHF.R.S32.HI R80, RZ, 0x1f, R67 ;  /* 0x0000001fff507819 */ /* 0x000fc40000011443 */
[----:B------:R-:W-:Y:S02]  /*29d0*/  LEA R30, P1, R69, UR4, 0x2 ;  /* 0x00000004451e7c11 */ /* 0x000fe4000f8210ff */
[----:B------:R-:W-:Y:S02]  /*29e0*/  LEA R79, P3, R67, UR4, 0x2 ;  /* 0x00000004434f7c11 */ /* 0x000fe4000f8610ff */
[----:B------:R-:W-:Y:S02]  /*29f0*/  SHF.R.S32.HI R39, RZ, 0x1f, R66 ;  /* 0x0000001fff277819 */ /* 0x000fe40000011442 */
[----:B------:R-:W-:Y:S02]  /*2a00*/  SHF.R.S32.HI R33, RZ, 0x1f, R64 ;  /* 0x0000001fff217819 */ /* 0x000fe40000011440 */
[----:B------:R-:W-:Y:S02]  /*2a10*/  LEA R81, P0, R66, UR4, 0x2 ;  /* 0x0000000442517c11 */ /* 0x000fe4000f8010ff */
[----:B------:R-:W-:-:S02]  /*2a20*/  LEA R85, P2, R64, UR4, 0x2 ;  /* 0x0000000440557c11 */ /* 0x000fc4000f8410ff */
[----:B------:R-:W-:Y:S02]  /*2a30*/  LEA.HI.X R76, R69, UR10, R76, 0x2, P1 ;  /* 0x0000000a454c7c11 */ /* 0x000fe400088f144c */
        /* <DEDUP_REMOVED lines=8> */
[----:B------:R-:W-:Y:S01]  /*2ac0*/  LEA R89, P0, R24, UR4, 0x2 ;  /* 0x0000000418597c11 */ /* 0x000fe2000f8010ff */
[----:B------:R-:W-:Y:S01]  /*2ad0*/  UMOV UR4, URZ ;  /* 0x0000003f00047c82 */ /* 0x000fe20008000000 */
[----:B------:R-:W-:Y:S02]  /*2ae0*/  SHF.R.U32.HI R94, RZ, 0x2, R93 ;  /* 0x00000002ff5e7819 */ /* 0x000fe4000001165d */
[----:B------:R-:W-:-:S02]  /*2af0*/  LEA.HI.X R84, R65, UR10, R84, 0x2, P1 ;  /* 0x0000000a41547c11 */ /* 0x000fc400088f1454 */
[----:B------:R-:W-:Y:S02]  /*2b00*/  LEA.HI.X R25, R25, UR10, R32, 0x2, P3 ;  /* 0x0000000a19197c11 */ /* 0x000fe400098f1420 */
[----:B------:R-:W-:Y:S01]  /*2b10*/  LEA.HI.X R24, R24, UR10, R33, 0x2, P0 ;  /* 0x0000000a18187c11 */ /* 0x000fe200080f1421 */
[----:B------:R-:W-:Y:S01]  /*2b20*/  UMOV UR10, 0x1 ;  /* 0x00000001000a7882 */ /* 0x000fe20000000000 */
[----:B------:R-:W-:Y:S02]  /*2b30*/  LOP3.LUT R32, R93, 0x3, RZ, 0xc0, !PT ;  /* 0x000000035d207812 */ /* 0x000fe400078ec0ff */
[----:B------:R-:W-:Y:S02]  /*2b40*/  IADD3 R59, P2, R59, c[0x0][0x168], RZ ;  /* 0x00005a003b3b7a10 */ /* 0x000fe40007f5e0ff */
[----:B------:R-:W-:Y:S01]  /*2b50*/  IADD3 R63, P1, R63, c[0x0][0x168], RZ ;  /* 0x00005a003f3f7a10 */ /* 0x000fe20007f3e0ff */
[----:B------:R-:W-:Y:S01]  /*2b60*/  IMAD R32, R32, 0x120, RZ ;  /* 0x0000012020207824 */ /* 0x000fe200078e02ff */
[----:B------:R-:W-:-:S02]  /*2b70*/  IADD3 R65, P0, R37, c[0x0][0x168], RZ ;  /* 0x00005a0025417a10 */ /* 0x000fc40007f1e0ff */
[----:B------:R-:W-:Y:S02]  /*2b80*/  IADD3 R67, P4, R36, c[0x0][0x168], RZ ;  /* 0x00005a0024437a10 */ /* 0x000fe40007f9e0ff */
[----:B------:R-:W-:Y:S02]  /*2b90*/  LOP3.LUT R34, R94, 0x40, RZ, 0xc0, !PT ;  /* 0x000000405e227812 */ /* 0x000fe400078ec0ff */
[----:B------:R-:W-:Y:S02]  /*2ba0*/  IADD3.X R60, R60, c[0x0][0x16c], RZ, P2, !PT ;  /* 0x00005b003c3c7a10 */ /* 0x000fe400017fe4ff */
[----:B------:R-:W-:Y:S02]  /*2bb0*/  IADD3.X R64, R75, c[0x0][0x16c], RZ, P1, !PT ;  /* 0x00005b004b407a10 */ /* 0x000fe40000ffe4ff */
[----:B------:R-:W-:Y:S02]  /*2bc0*/  IADD3.X R66, R28, c[0x0][0x16c], RZ, P0, !PT ;  /* 0x00005b001c427a10 */ /* 0x000fe400007fe4ff */
[----:B------:R-:W-:-:S02]  /*2bd0*/  IADD3.X R68, R27, c[0x0][0x16c], RZ, P4, !PT ;  /* 0x00005b001b447a10 */ /* 0x000fc400027fe4ff */
[----:B------:R-:W-:Y:S02]  /*2be0*/  IADD3 R69, P5, R31, c[0x0][0x168], RZ ;  /* 0x00005a001f457a10 */ /* 0x000fe40007fbe0ff */
[----:B------:R-:W-:Y:S02]  /*2bf0*/  IADD3 R71, P3, R29, c[0x0][0x168], RZ ;  /* 0x00005a001d477a10 */ /* 0x000fe40007f7e0ff */
[----:B------:R-:W-:Y:S02]  /*2c00*/  IADD3 R73, P2, R73, c[0x0][0x168], RZ ;  /* 0x00005a0049497a10 */ /* 0x000fe40007f5e0ff */
[----:B------:R-:W-:Y:S02]  /*2c10*/  IADD3 R75, P1, R30, c[0x0][0x168], RZ ;  /* 0x00005a001e4b7a10 */ /* 0x000fe40007f3e0ff */
[----:B------:R-:W-:Y:S02]  /*2c20*/  IADD3 R77, P0, R77, c[0x0][0x168], RZ ;  /* 0x00005a004d4d7a10 */ /* 0x000fe40007f1e0ff */
[----:B------:R-:W-:-:S02]  /*2c30*/  IADD3 R79, P4, R79, c[0x0][0x168], RZ ;  /* 0x00005a004f4f7a10 */ /* 0x000fc40007f9e0ff */
[----:B------:R-:W-:Y:S02]  /*2c40*/  LOP3.LUT R33, R34, 0x1c, R93, 0xf8, !PT ;  /* 0x0000001c22217812 */ /* 0x000fe400078ef85d */
[----:B------:R-:W-:Y:S01]  /*2c50*/  IADD3.X R70, R26, c[0x0][0x16c], RZ, P5, !PT ;  /* 0x00005b001a467a10 */ /* 0x000fe20002ffe4ff */
[----:B------:R-:W-:Y:S01]  /*2c60*/  CS2R R34, SRZ ;  /* 0x0000000000227805 */ /* 0x000fe2000001ff00 */
[----:B------:R-:W-:Y:S02]  /*2c70*/  IADD3.X R72, R72, c[0x0][0x16c], RZ, P3, !PT ;  /* 0x00005b0048487a10 */ /* 0x000fe40001ffe4ff */
[----:B------:R-:W-:Y:S02]  /*2c80*/  IADD3.X R74, R74, c[0x0][0x16c], RZ, P2, !PT ;  /* 0x00005b004a4a7a10 */ /* 0x000fe400017fe4ff */
[----:B------:R-:W-:Y:S02]  /*2c90*/  IADD3.X R76, R76, c[0x0][0x16c], RZ, P1, !PT ;  /* 0x00005b004c4c7a10 */ /* 0x000fe40000ffe4ff */
[----:B------:R-:W-:-:S02]  /*2ca0*/  IADD3.X R78, R78, c[0x0][0x16c], RZ, P0, !PT ;  /* 0x00005b004e4e7a10 */ /* 0x000fc400007fe4ff */
[----:B------:R-:W-:Y:S02]  /*2cb0*/  IADD3.X R80, R80, c[0x0][0x16c], RZ, P4, !PT ;  /* 0x00005b0050507a10 */ /* 0x000fe400027fe4ff */
[----:B------:R-:W-:Y:S02]  /*2cc0*/  LOP3.LUT R98, R32, R33, RZ, 0x3c, !PT ;  /* 0x0000002120627212 */ /* 0x000fe400078e3cff */
[----:B------:R-:W-:Y:S01]  /*2cd0*/  IADD3 R61, P6, R61, c[0x0][0x168], RZ ;  /* 0x00005a003d3d7a10 */ /* 0x000fe20007fde0ff */
[----:B------:R-:W-:Y:S01]  /*2ce0*/  CS2R R32, SRZ ;  /* 0x0000000000207805 */ /* 0x000fe2000001ff00 */
[----:B------:R-:W-:Y:S02]  /*2cf0*/  IADD3 R81, P5, R81, c[0x0][0x168], RZ ;  /* 0x00005a0051517a10 */ /* 0x000fe40007fbe0ff */
[----:B------:R-:W-:Y:S02]  /*2d00*/  IADD3 R83, P3, R83, c[0x0][0x168], RZ ;  /* 0x00005a0053537a10 */ /* 0x000fe40007f7e0ff */
[----:B------:R-:W-:-:S02]  /*2d10*/  IADD3 R85, P2, R85, c[0x0][0x168], RZ ;  /* 0x00005a0055557a10 */ /* 0x000fc40007f5e0ff */
[----:B------:R-:W-:Y:S02]  /*2d20*/  IADD3 R87, P1, R87, c[0x0][0x168], RZ ;  /* 0x00005a0057577a10 */ /* 0x000fe40007f3e0ff */
[----:B------:R-:W-:Y:S02]  /*2d30*/  IADD3 R89, P0, R89, c[0x0][0x168], RZ ;  /* 0x00005a0059597a10 */ /* 0x000fe40007f1e0ff */
[----:B------:R-:W-:Y:S02]  /*2d40*/  IADD3 R92, P4, R88, c[0x0][0x160], RZ ;  /* 0x00005800585c7a10 */ /* 0x000fe40007f9e0ff */
[----:B------:R-:W-:Y:S02]  /*2d50*/  IADD3.X R62, R62, c[0x0][0x16c], RZ, P6, !PT ;  /* 0x00005b003e3e7a10 */ /* 0x000fe400037fe4ff */
[----:B------:R-:W-:Y:S02]  /*2d60*/  IADD3.X R82, R82, c[0x0][0x16c], RZ, P5, !PT ;  /* 0x00005b0052527a10 */ /* 0x000fe40002ffe4ff */
[----:B------:R-:W-:-:S02]  /*2d70*/  IADD3.X R84, R84, c[0x0][0x16c], RZ, P3, !PT ;  /* 0x00005b0054547a10 */ /* 0x000fc40001ffe4ff */
[----:B------:R-:W-:Y:S02]  /*2d80*/  IADD3.X R86, R86, c[0x0][0x16c], RZ, P2, !PT ;  /* 0x00005b0056567a10 */ /* 0x000fe400017fe4ff */
[----:B------:R-:W-:Y:S02]  /*2d90*/  IADD3.X R88, R25, c[0x0][0x16c], RZ, P1, !PT ;  /* 0x00005b0019587a10 */ /* 0x000fe40000ffe4ff */
[----:B------:R-:W-:Y:S02]  /*2da0*/  IADD3.X R90, R24, c[0x0][0x16c], RZ, P0, !PT ;  /* 0x00005b00185a7a10 */ /* 0x000fe400007fe4ff */
[----:B------:R-:W-:Y:S02]  /*2db0*/  IADD3.X R91, R91, c[0x0][0x164], RZ, P4, !PT ;  /* 0x000059005b5b7a10 */ /* 0x000fe400027fe4ff */
[----:B------:R-:W-:Y:S02]  /*2dc0*/  LOP3.LUT R97, R98, 0x20, RZ, 0x3c, !PT ;  /* 0x0000002062617812 */ /* 0x000fe400078e3cff */
[----:B------:R-:W-:-:S02]  /*2dd0*/  LOP3.LUT R95, R96, 0x40, RZ, 0x3c, !PT ;  /* 0x00000040605f7812 */ /* 0x000fc400078e3cff */
.L_x_2:
[----:B------:R-:W-:-:S04]  /*2de0*/  DEPBAR.LE SB0, 0x2 ;  /* 0x000080800000791a */ /* 0x000fc80000000000 */
[----:B------:R-:W-:Y:S01]  /*2df0*/  UIADD3 UR5, UR5, 0x1, URZ ;  /* 0x0000000105057890 */ /* 0x000fe2000fffe03f */
[----:B------:R-:W-:Y:S01]  /*2e00*/  BAR.SYNC.DEFER_BLOCKING 0x0 ;  /* 0x0000000000007b1d */ /* 0x000fe20000010000 */
[----:B------:R-:W-:Y:S01]  /*2e10*/  UISETP.GE.AND UP1, UPT, UR4, UR12, UPT ;  /* 0x0000000c0400728c */ /* 0x000fe2000bf26270 */
[----:B------:R-:W-:Y:S01]  /*2e20*/  ISETP.GE.AND P0, PT, R118, UR9, PT ;  /* 0x0000000976007c0c */ /* 0x000fe2000bf06270 */
[----:B------:R-:W-:Y:S02]  /*2e30*/  UISETP.GT.AND UP0, UPT, UR5, 0x1, UPT ;  /* 0x000000010500788c */ /* 0x000fe4000bf04270 */
[----:B------:R-:W-:Y:S02]  /*2e40*/  UIADD3 UR10, UR10, 0x1, URZ ;  /* 0x000000010a0a7890 */ /* 0x000fe4000fffe03f */
[----:B------:R-:W-:Y:S01]  /*2e50*/  USEL UR5, UR5, URZ, !UP0 ;  /* 0x0000003f05057287 */ /* 0x000fe2000c000000 */
[----:B------:R-:W-:Y:S01]  /*2e60*/  PLOP3.LUT P1, PT, PT, PT, UP1, 0x40, 0x0 ;  /* 0x000000000000781c */ /* 0x000fe20003f2e818 */
[----:B------:R-:W-:Y:S01]  /*2e70*/  UISETP.GT.AND UP0, UPT, UR10, 0x1, UPT ;  /* 0x000000010a00788c */ /* 0x000fe2000bf04270 */
[----:B------:R-:W-:Y:S01]  /*2e80*/  PLOP3.LUT P3, PT, PT, PT, UP1, 0x40, 0x0 ;  /* 0x000000000000781c */ /* 0x000fe20003f6e818 */
[----:B------:R-:W-:-:S02]  /*2e90*/  UIADD3 UR4, UR4, 0x1, URZ ;  /* 0x0000000104047890 */ /* 0x000fc4000fffe03f */
[----:B------:R-:W-:Y:S01]  /*2ea0*/  IMAD.U32 R121, RZ, RZ, UR5 ;  /* 0x00000005ff797e24 */ /* 0x000fe2000f8e00ff */
[----:B------:R-:W-:Y:S01]  /*2eb0*/  USEL UR10, UR10, URZ, !UP0 ;  /* 0x0000003f0a0a7287 */ /* 0x000fe2000c000000 */
[----:B------:R-:W-:Y:S01]  /*2ec0*/  IMAD.U32 R120, RZ, RZ, UR5 ;  /* 0x00000005ff787e24 */ /* 0x000fe2000f8e00ff */
[----:B------:R-:W-:Y:S01]  /*2ed0*/  UISETP.NE.U32.AND UP0, UPT, UR8, UR4, UPT ;  /* 0x000000040800728c */ /* 0x000fe2000bf05070 */
[----:B------:R-:W-:Y:S02]  /*2ee0*/  IMAD.U32 R25, RZ, RZ, UR5 ;  /* 0x00000005ff197e24 */ /* 0x000fe4000f8e00ff */
[----:B------:R-:W-:Y:S02]  /*2ef0*/  IMAD R121, R121, 0x4000, R98 ;  /* 0x0000400079797824 */ /* 0x000fe400078e0262 */
[----:B------:R-:W-:Y:S02]  /*2f00*/  IMAD R120, R120, 0x4000, R97 ;  /* 0x0000400078787824 */ /* 0x000fe400078e0261 */
[----:B------:R-:W-:Y:S01]  /*2f10*/  IMAD R122, R25, 0x8000, R96 ;  /* 0x00008000197a7824 */ /* 0x000fe200078e0260 */
[----:B------:R-:W-:Y:S04]  /*2f20*/  LDS R28, [R121+0x10080] ;  /* 0x01008000791c7984 */ /* 0x000fe80000000800 */
[----:B------:R-:W-:Y:S04]  /*2f30*/  LDS R30, [R121+0x10480] ;  /* 0x01048000791e7984 */ /* 0x000fe80000000800 */
[----:B------:R-:W-:Y:S04]  /*2f40*/  LDS R29, [R120+0x10080] ;  /* 0x01008000781d7984 */ /* 0x000fe80000000800 */
[----:B------:R-:W-:Y:S04]  /*2f50*/  LDS R31, [R120+0x10480] ;  /* 0x01048000781f7984 */ /* 0x000fe80000000800 */
[----:B------:R-:W1:Y:S04]  /*2f60*/  LDSM.16.M88.4 R24, [R122] ;  /* 0x000000007a18783b */ /* 0x000e680000000200 */
[----:B------:R-:W2:Y:S04]  /*2f70*/  LDSM.16.M88.4 R36, [R122+0x4000] ;  /* 0x004000007a24783b */ /* 0x000ea80000000200 */
[----:B------:R-:W-:Y:S04]  /*2f80*/  LDS R52, [R121+0x10000] ;  /* 0x0100000079347984 */ /* 0x000fe80000000800 */
[----:B------:R-:W-:Y:S04]  /*2f90*/  LDS R54, [R121+0x10400] ;  /* 0x0104000079367984 */ /* 0x000fe80000000800 */
[----:B------:R-:W-:Y:S04]  /*2fa0*/  LDS R53, [R120+0x10000] ;  /* 0x0100000078357984 */ /* 0x000fe80000000800 */
[----:B------:R-:W3:Y:S01]  /*2fb0*/  LDS R55, [R120+0x10400] ;  /* 0x0104000078377984 */ /* 0x000ee20000000800 */
[C---:B-1----:R-:W-:Y:S08]  /*2fc0*/  HMMA.1688.F32.TF32 R40, R28.reuse, R24, R40 ;  /* 0x000000181c28723c */ /* 0x042ff00000081028 */
[----:B--2---:R-:W-:Y:S01]  /*2fd0*/  HMMA.1688.F32.TF32 R44, R28, R36, R44 ;  /* 0x000000241c2c723c */ /* 0x004fe2000008102c */
[----:B------:R-:W-:Y:S04]  /*2fe0*/  LDS R28, [R121+0x10880] ;  /* 0x01088000791c7984 */ /* 0x000fe80000000800 */
[----:B------:R-:W-:Y:S04]  /*2ff0*/  LDS R30, [R121+0x10c80] ;  /* 0x010c8000791e7984 */ /* 0x000fe80000000800 */
[----:B------:R-:W-:Y:S01]  /*3000*/  LDS R29, [R120+0x10880] ;  /* 0x01088000781d7984 */ /* 0x000fe20000000800 */
[C---:B---3--:R-:W-:Y:S03]  /*3010*/  HMMA.1688.F32.TF32 R48, R52.reuse, R24, R48 ;  /* 0x000000183430723c */ /* 0x048fe60000081030 */
[----:B------:R-:W1:Y:S04]  /*3020*/  LDS R31, [R120+0x10c80] ;  /* 0x010c8000781f7984 */ /* 0x000e680000000800 */
[----:B------:R-:W-:Y:S01]  /*3030*/  IMAD.U32 R24, RZ, RZ, UR5 ;  /* 0x00000005ff187e24 */ /* 0x000fe2000f8e00ff */
[----:B------:R-:W-:Y:S01]  /*3040*/  HMMA.1688.F32.TF32 R32, R52, R36, R32 ;  /* 0x000000243420723c */ /* 0x000fe20000081020 */
[----:B------:R-:W-:Y:S02]  /*3050*/  LDS R52, [R121+0x10800] ;  /* 0x0108000079347984 */ /* 0x000fe40000000800 */
[----:B------:R-:W-:-:S02]  /*3060*/  IMAD R123, R24, 0x8000, R95 ;  /* 0x00008000187b7824 */ /* 0x000fc400078e025f */
[----:B------:R-:W-:Y:S04]  /*3070*/  LDS R54, [R121+0x10c00] ;  /* 0x010c000079367984 */ /* 0x000fe80000000800 */
[----:B------:R-:W-:Y:S04]  /*3080*/  LDS R53, [R120+0x10800] ;  /* 0x0108000078357984 */ /* 0x000fe80000000800 */
[----:B------:R-:W2:Y:S01]  /*3090*/  LDS R55, [R120+0x10c00] ;  /* 0x010c000078377984 */ /* 0x000ea20000000800 */
[C---:B-1----:R-:W-:Y:S08]  /*30a0*/  HMMA.1688.F32.TF32 R40, R28.reuse, R26, R40 ;  /* 0x0000001a1c28723c */ /* 0x042ff00000081028 */
[----:B------:R-:W-:Y:S01]  /*30b0*/  HMMA.1688.F32.TF32 R28, R28, R38, R44 ;  /* 0x000000261c1c723c */ /* 0x000fe2000008102c */
[----:B------:R-:W-:Y:S04]  /*30c0*/  LDS R44, [R121+0x11000] ;  /* 0x01100000792c7984 */ /* 0x000fe80000000800 */
[----:B------:R-:W-:Y:S04]  /*30d0*/  LDS R46, [R121+0x11400] ;  /* 0x01140000792e7984 */ /* 0x000fe80000000800 */
[----:B------:R-:W-:Y:S01]  /*30e0*/  LDS R45, [R120+0x11000] ;  /* 0x01100000782d7984 */ /* 0x000fe20000000800 */
[C---:B--2---:R-:W-:Y:S03]  /*30f0*/  HMMA.1688.F32.TF32 R48, R52.reuse, R26, R48 ;  /* 0x0000001a3430723c */ /* 0x044fe60000081030 */
[----:B------:R-:W-:Y:S04]  /*3100*/  LDS R47, [R120+0x11400] ;  /* 0x01140000782f7984 */ /* 0x000fe80000000800 */
[----:B------:R-:W1:Y:S01]  /*3110*/  LDSM.16.M88.4 R24, [R123+0x4000] ;  /* 0x004000007b18783b */ /* 0x000e620000000200 */
[----:B------:R-:W-:Y:S03]  /*3120*/  HMMA.1688.F32.TF32 R32, R52, R38, R32 ;  /* 0x000000263420723c */ /* 0x000fe60000081020 */
[----:B------:R-:W2:Y:S04]  /*3130*/  LDSM.16.M88.4 R36, [R123] ;  /* 0x000000007b24783b */ /* 0x000ea80000000200 */
[----:B------:R-:W-:Y:S04]  /*3140*/  LDS R52, [R121+0x11080] ;  /* 0x0110800079347984 */ /* 0x000fe80000000800 */
[----:B------:R-:W-:Y:S04]  /*3150*/  LDS R54, [R121+0x11480] ;  /* 0x0114800079367984 */ /* 0x000fe80000000800 */
[----:B------:R-:W-:Y:S04]  /*3160*/  LDS R53, [R120+0x11080] ;  /* 0x0110800078357984 */ /* 0x000fe80000000800 */
[----:B------:R-:W3:Y:S05]  /*3170*/  LDS R55, [R120+0x11480] ;  /* 0x0114800078377984 */ /* 0x000eea0000000800 */
[C---:B-1----:R-:W-:Y:S08]  /*3180*/  HMMA.1688.F32.TF32 R32, R44.reuse, R24, R32 ;  /* 0x000000182c20723c */ /* 0x042ff00000081020 */
[-C--:B--2---:R-:W-:Y:S08]  /*3190*/  HMMA.1688.F32.TF32 R48, R44, R36.reuse, R48 ;  /* 0x000000242c30723c */ /* 0x084ff00000081030 */
[C---:B---3--:R-:W-:Y:S01]  /*31a0*/  HMMA.1688.F32.TF32 R44, R52.reuse, R36, R40 ;  /* 0x00000024342c723c */ /* 0x048fe20000081028 */
[----:B------:R-:W-:Y:S04]  /*31b0*/  LDS R40, [R121+0x11880] ;  /* 0x0118800079287984 */ /* 0x000fe80000000800 */
[----:B------:R-:W-:Y:S03]  /*31c0*/  LDS R42, [R121+0x11c80] ;  /* 0x011c8000792a7984 */ /* 0x000fe60000000800 */
[----:B------:R-:W-:Y:S01]  /*31d0*/  HMMA.1688.F32.TF32 R28, R52, R24, R28 ;  /* 0x00000018341c723c */ /* 0x000fe2000008101c */
[----:B------:R-:W-:Y:S04]  /*31e0*/  LDS R52, [R121+0x11800] ;  /* 0x0118000079347984 */ /* 0x000fe80000000800 */
[----:B------:R-:W-:Y:S04]  /*31f0*/  LDS R54, [R121+0x11c00] ;  /* 0x011c000079367984 */ /* 0x000fe80000000800 */
[----:B------:R-:W-:Y:S04]  /*3200*/  LDS R53, [R120+0x11800] ;  /* 0x0118000078357984 */ /* 0x000fe80000000800 */
[----:B------:R-:W1:Y:S04]  /*3210*/  LDS R55, [R120+0x11c00] ;  /* 0x011c000078377984 */ /* 0x000e680000000800 */
[----:B------:R-:W-:Y:S04]  /*3220*/  LDS R41, [R120+0x11880] ;  /* 0x0118800078297984 */ /* 0x000fe80000000800 */
[----:B------:R-:W2:Y:S01]  /*3230*/  LDS R43, [R120+0x11c80] ;  /* 0x011c8000782b7984 */ /* 0x000ea20000000800 */
[C---:B-1----:R-:W-:Y:S08]  /*3240*/  HMMA.1688.F32.TF32 R48, R52.reuse, R38, R48 ;  /* 0x000000263430723c */ /* 0x042ff00000081030 */
[----:B------:R-:W-:Y:S01]  /*3250*/  HMMA.1688.F32.TF32 R32, R52, R26, R32 ;  /* 0x0000001a3420723c */ /* 0x000fe20000081020 */
[----:B------:R-:W-:Y:S04]  /*3260*/  LDS R52, [R121+0x12000] ;  /* 0x0120000079347984 */ /* 0x000fe80000000800 */
[----:B------:R-:W-:Y:S03]  /*3270*/  LDS R54, [R121+0x12400] ;  /* 0x0124000079367984 */ /* 0x000fe60000000800 */
[C---:B--2---:R-:W-:Y:S01]  /*3280*/  HMMA.1688.F32.TF32 R36, R40.reuse, R38, R44 ;  /* 0x000000262824723c */ /* 0x044fe2000008102c */
[----:B------:R-:W-:Y:S04]  /*3290*/  LDS R53, [R120+0x12000] ;  /* 0x0120000078357984 */ /* 0x000fe80000000800 */
[----:B------:R-:W-:Y:S03]  /*32a0*/  LDS R55, [R120+0x12400] ;  /* 0x0124000078377984 */ /* 0x000fe60000000800 */
[----:B------:R-:W-:Y:S01]  /*32b0*/  HMMA.1688.F32.TF32 R24, R40, R26, R28 ;  /* 0x0000001a2818723c */ /* 0x000fe2000008101c */
[----:B------:R-:W1:Y:S04]  /*32c0*/  LDSM.16.M88.4 R40, [R122+0x80] ;  /* 0x000080007a28783b */ /* 0x000e680000000200 */
        /* <DEDUP_REMOVED lines=11> */
[----:B------:R-:W1:Y:S05]  /*3380*/  LDS R55, [R120+0x12c00] ;  /* 0x012c000078377984 */ /* 0x000e6a0000000800 */
[----:B------:R-:W-:Y:S01]  /*3390*/  HMMA.1688.F32.TF32 R24, R28, R44, R24 ;  /* 0x0000002c1c18723c */ /* 0x000fe20000081018 */
[----:B------:R-:W-:Y:S04]  /*33a0*/  LDS R28, [R121+0x12880] ;  /* 0x01288000791c7984 */ /* 0x000fe80000000800 */
        /* <DEDUP_REMOVED lines=10> */
[----:B------:R-:W-:Y:S01]  /*3450*/  LDS R38, [R121+0x13400] ;  /* 0x0134000079267984 */ /* 0x000fe20000000800 */
[----:B------:R-:W-:Y:S03]  /*3460*/  HMMA.1688.F32.TF32 R44, R28, R46, R24 ;  /* 0x0000002e1c2c723c */ /* 0x000fe60000081018 */
[----:B------:R-:W-:Y:S04]  /*3470*/  LDS R37, [R120+0x13000] ;  /* 0x0130000078257984 */ /* 0x000fe80000000800 */
[----:B------:R-:W-:Y:S04]  /*3480*/  LDS R39, [R120+0x13400] ;  /* 0x0134000078277984 */ /* 0x000fe80000000800 */
[----:B------:R-:W1:Y:S04]  /*3490*/  LDSM.16.M88.4 R24, [R123+0x80] ;  /* 0x000080007b18783b */ /* 0x000e680000000200 */
[----:B------:R-:W2:Y:S04]  /*34a0*/  LDSM.16.M88.4 R28, [R123+0x4080] ;  /* 0x004080007b1c783b */ /* 0x000ea80000000200 */
[----:B------:R-:W3:Y:S01]  /*34b0*/  LDS R55, [R120+0x13480] ;  /* 0x0134800078377984 */ /* 0x000ee20000000800 */
[C---:B-1----:R-:W-:Y:S08]  /*34c0*/  HMMA.1688.F32.TF32 R48, R36.reuse, R24, R48 ;  /* 0x000000182430723c */ /* 0x042ff00000081030 */
[----:B--2---:R-:W-:Y:S01]  /*34d0*/  HMMA.1688.F32.TF32 R32, R36, R28, R32 ;  /* 0x0000001c2420723c */ /* 0x004fe20000081020 */
[----:B------:R-:W-:Y:S04]  /*34e0*/  LDS R36, [R121+0x13800] ;  /* 0x0138000079247984 */ /* 0x000fe80000000800 */
[----:B------:R-:W-:Y:S03]  /*34f0*/  LDS R38, [R121+0x13c00] ;  /* 0x013c000079267984 */ /* 0x000fe60000000800 */
[C---:B---3--:R-:W-:Y:S01]  /*3500*/  HMMA.1688.F32.TF32 R40, R52.reuse, R24, R40 ;  /* 0x000000183428723c */ /* 0x048fe20000081028 */
[----:B------:R-:W-:Y:S04]  /*3510*/  LDS R37, [R120+0x13800] ;  /* 0x0138000078257984 */ /* 0x000fe80000000800 */
[----:B------:R-:W1:Y:S02]  /*3520*/  LDS R39, [R120+0x13c00] ;  /* 0x013c000078277984 */ /* 0x000e640000000800 */
[----:B------:R-:W-:Y:S01]  /*3530*/  SEL R24, RZ, 0x4, P0 ;  /* 0x00000004ff187807 */ /* 0x000fe20000000000 */
[----:B------:R-:W-:Y:S03]  /*3540*/  HMMA.1688.F32.TF32 R44, R52, R28, R44 ;  /* 0x0000001c342c723c */ /* 0x000fe6000008102c */
[----:B------:R-:W-:-:S02]  /*3550*/  SEL R25, R24, RZ, P1 ;  /* 0x000000ff18197207 */ /* 0x000fc40000800000 */
[----:B------:R-:W-:Y:S02]  /*3560*/  IADD3 R24, P0, R117, R92, RZ ;  /* 0x0000005c75187210 */ /* 0x000fe40007f1e0ff */
[----:B------:R-:W-:Y:S01]  /*3570*/  ISETP.NE.U32.AND P1, PT, R25, RZ, PT ;  /* 0x000000ff1900720c */ /* 0x000fe20003f25070 */
[----:B------:R-:W-:Y:S02]  /*3580*/  IMAD.U32 R29, RZ, RZ, UR10 ;  /* 0x0000000aff1d7e24 */ /* 0x000fe4000f8e00ff */
[----:B------:R-:W-:Y:S01]  /*3590*/  IMAD.X R25, R91, 0x1, R58, P0 ;  /* 0x000000015b197824 */ /* 0x000fe200000e063a */
[----:B------:R-:W-:Y:S01]  /*35a0*/  ISETP.GE.AND P0, PT, R116, UR9, PT ;  /* 0x0000000974007c0c */ /* 0x000fe2000bf06270 */
[----:B------:R-:W-:-:S03]  /*35b0*/  IMAD R29, R29, 0x4000, R100 ;  /* 0x000040001d1d7824 */ /* 0x000fc600078e0264 */
[----:B------:R-:W-:Y:S02]  /*35c0*/  SEL R28, RZ, 0x4, P0 ;  /* 0x00000004ff1c7807 */ /* 0x000fe40000000000 */
[----:B------:R-:W-:-:S04]  /*35d0*/  ISETP.GE.AND P0, PT, R114, UR9, PT ;  /* 0x0000000972007c0c */ /* 0x000fc8000bf06270 */
[----:B------:R-:W-:Y:S01]  /*35e0*/  SEL R52, RZ, 0x4, P0 ;  /* 0x00000004ff347807 */ /* 0x000fe20000000000 */
[C---:B-1----:R-:W-:Y:S08]  /*35f0*/  HMMA.1688.F32.TF32 R48, R36.reuse, R26, R48 ;  /* 0x0000001a2430723c */ /* 0x042ff00000081030 */
[----:B------:R-:W-:Y:S01]  /*3600*/  HMMA.1688.F32.TF32 R32, R36, R30, R32 ;  /* 0x0000001e2420723c */ /* 0x000fe20000081020 */
[----:B------:R-:W-:Y:S04]  /*3610*/  LDS R36, [R121+0x13880] ;  /* 0x0138800079247984 */ /* 0x000fe80000000800 */
[----:B------:R-:W-:Y:S04]  /*3620*/  LDS R38, [R121+0x13c80] ;  /* 0x013c800079267984 */ /* 0x000fe80000000800 */
[----:B------:R-:W-:Y:S04]  /*3630*/  LDS R37, [R120+0x13880] ;  /* 0x0138800078257984 */ /* 0x000fe80000000800 */
[----:B------:R-:W1:Y:S04]  /*3640*/  LDS R39, [R120+0x13c80] ;  /* 0x013c800078277984 */ /* 0x000e680000000800 */
[----:B------:R-:W-:Y:S06]  /*3650*/  BAR.SYNC.DEFER_BLOCKING 0x0 ;  /* 0x0000000000007b1d */ /* 0x000fec0000010000 */
        /* <DEDUP_REMOVED lines=9> */
[----:B-1----:R-:W-:Y:S01]  /*36f0*/  HMMA.1688.F32.TF32 R40, R36, R26, R40 ;  /* 0x0000001a2428723c */ /* 0x002fe20000081028 */
[----:B------:R-:W-:Y:S02]  /*3700*/  IADD3 R52, P2, R115, R92, RZ ;  /* 0x0000005c73347210 */ /* 0x000fe40007f5e0ff */
[----:B------:R-:W-:-:S03]  /*3710*/  ISETP.NE.U32.AND P1, PT, R28, RZ, PT ;  /* 0x000000ff1c00720c */ /* 0x000fc60003f25070 */
[----:B------:R-:W-:Y:S01]  /*3720*/  IMAD.X R53, R91, 0x1, R57, P2 ;  /* 0x000000015b357824 */ /* 0x000fe200010e0639 */
[----:B--2---:R-:W-:Y:S01]  /*3730*/  IADD3 R24, P2, R113, R92, RZ ;  /* 0x0000005c71187210 */ /* 0x004fe20007f5e0ff */
[----:B------:R-:W-:Y:S01]  /*3740*/  IMAD.U32 R27, RZ, RZ, UR6 ;  /* 0x00000006ff1b7e24 */ /* 0x000fe2000f8e00ff */
[----:B------:R-:W-:Y:S02]  /*3750*/  HMMA.1688.F32.TF32 R44, R36, R30, R44 ;  /* 0x0000001e242c723c */ /* 0x000fe4000008102c */
[----:B------:R1:W-:Y:S01]  /*3760*/  LDGSTS.E [R29+0x10800], [R52.64], P0 ;  /* 0x10800000341d7fae */ /* 0x0003e2000812184e */
[----:B------:R-:W-:Y:S01]  /*3770*/  IMAD.X R25, R91, 0x1, R56, P2 ;  /* 0x000000015b197824 */ /* 0x000fe200010e0638 */
[----:B------:R-:W-:-:S03]  /*3780*/  ISETP.GE.AND P0, PT, R112, UR9, PT ;  /* 0x0000000970007c0c */ /* 0x000fc6000bf06270 */
[----:B------:R-:W-:Y:S01]  /*3790*/  IADD3 R30, P5, R102, R89, RZ ;  /* 0x00000059661e7210 */ /* 0x000fe20007fbe0ff */
[----:B------:R2:W-:Y:S01]  /*37a0*/  LDGSTS.E [R29+0x11000], [R24.64], P1 ;  /* 0x11000000181d7fae */ /* 0x0005e2000892184e */
[----:B------:R-:W-:Y:S02]  /*37b0*/  PLOP3.LUT P1, PT, PT, PT, UP1, 0x40, 0x0 ;  /* 0x000000000000781c */ /* 0x000fe40003f2e818 */
[----:B------:R-:W-:Y:S01]  /*37c0*/  SEL R28, RZ, 0x4, P0 ;  /* 0x00000004ff1c7807 */ /* 0x000fe20000000000 */
[----:B------:R-:W-:Y:S01]  /*37d0*/  IMAD.X R31, R90, 0x1, R21, P5 ;  /* 0x000000015a1f7824 */ /* 0x000fe200028e0615 */
[----:B------:R-:W-:Y:S02]  /*37e0*/  ISETP.GE.AND P0, PT, R110, UR9, PT ;  /* 0x000000096e007c0c */ /* 0x000fe4000bf06270 */
[----:B------:R-:W-:Y:S02]  /*37f0*/  SEL R28, R28, RZ, P1 ;  /* 0x000000ff1c1c7207 */ /* 0x000fe40000800000 */
[----:B------:R-:W-:-:S02]  /*3800*/  PLOP3.LUT P1, PT, PT, PT, UP1, 0x40, 0x0 ;  /* 0x000000000000781c */ /* 0x000fc40003f2e818 */
[----:B------:R-:W-:Y:S02]  /*3810*/  SEL R54, RZ, 0x4, P0 ;  /* 0x00000004ff367807 */ /* 0x000fe40000000000 */
[----:B------:R-:W-:Y:S02]  /*3820*/  ISETP.NE.U32.AND P0, PT, R28, RZ, PT ;  /* 0x000000ff1c00720c */ /* 0x000fe40003f05070 */
[----:B------:R-:W-:Y:S02]  /*3830*/  SEL R54, R54, RZ, P1 ;  /* 0x000000ff36367207 */ /* 0x000fe40000800000 */
[----:B-1----:R-:W-:Y:S02]  /*3840*/  IADD3 R52, P2, R111, R92, RZ ;  /* 0x0000005c6f347210 */ /* 0x002fe40007f5e0ff */
[----:B------:R-:W-:-:S03]  /*3850*/  ISETP.NE.U32.AND P1, PT, R54, RZ, PT ;  /* 0x000000ff3600720c */ /* 0x000fc60003f25070 */
[----:B------:R-:W-:Y:S01]  /*3860*/  IMAD.X R53, R91, 0x1, R23, P2 ;  /* 0x000000015b357824 */ /* 0x000fe200010e0617 */
[----:B--2---:R-:W-:-:S04]  /*3870*/  IADD3 R24, P2, R109, R92, RZ ;  /* 0x0000005c6d187210 */ /* 0x004fc80007f5e0ff */
[----:B------:R1:W-:Y:S01]  /*3880*/  LDGSTS.E [R29+0x11800], [R52.64], P0 ;  /* 0x11800000341d7fae */ /* 0x0003e2000812184e */
[----:B------:R-:W-:Y:S01]  /*3890*/  IMAD.X R25, R91, 0x1, R22, P2 ;  /* 0x000000015b197824 */ /* 0x000fe200010e0616 */
[----:B------:R-:W-:Y:S02]  /*38a0*/  ISETP.GE.AND P0, PT, R108, UR9, PT ;  /* 0x000000096c007c0c */ /* 0x000fe4000bf06270 */
[----:B------:R-:W-:Y:S02]  /*38b0*/  PLOP3.LUT P2, PT, PT, PT, UP1, 0x40, 0x0 ;  /* 0x000000000000781c */ /* 0x000fe40003f4e818 */
[----:B------:R2:W-:Y:S01]  /*38c0*/  LDGSTS.E [R29+0x12000], [R24.64], P1 ;  /* 0x12000000181d7fae */ /* 0x0005e2000892184e */
[----:B------:R-:W-:Y:S02]  /*38d0*/  PLOP3.LUT P1, PT, PT, PT, UP1, 0x40, 0x0 ;  /* 0x000000000000781c */ /* 0x000fe40003f2e818 */
[----:B------:R-:W-:Y:S02]  /*38e0*/  SEL R28, RZ, 0x4, P0 ;  /* 0x00000004ff1c7807 */ /* 0x000fe40000000000 */
[----:B------:R-:W-:-:S02]  /*38f0*/  ISETP.GE.AND P0, PT, R106, UR9, PT ;  /* 0x000000096a007c0c */ /* 0x000fc4000bf06270 */
[----:B------:R-:W-:Y:S02]  /*3900*/  SEL R28, R28, RZ, P1 ;  /* 0x000000ff1c1c7207 */ /* 0x000fe40000800000 */
[----:B------:R-:W-:Y:S02]  /*3910*/  SEL R54, RZ, 0x4, P0 ;  /* 0x00000004ff367807 */ /* 0x000fe40000000000 */
[----:B------:R-:W-:Y:S01]  /*3920*/  ISETP.NE.U32.AND P0, PT, R28, RZ, PT ;  /* 0x000000ff1c00720c */ /* 0x000fe20003f05070 */
[----:B------:R-:W-:Y:S01]  /*3930*/  IMAD.U32 R28, RZ, RZ, UR10 ;  /* 0x0000000aff1c7e24 */ /* 0x000fe2000f8e00ff */
[----:B------:R-:W-:Y:S02]  /*3940*/  ISETP.GE.AND P1, PT, R104, UR9, PT ;  /* 0x0000000968007c0c */ /* 0x000fe4000bf26270 */
[----:B------:R-:W-:Y:S01]  /*3950*/  SEL R54, R54, RZ, P2 ;  /* 0x000000ff36367207 */ /* 0x000fe20001000000 */
[----:B------:R-:W-:Y:S01]  /*3960*/  IMAD R55, R28, 0x8000, R99 ;  /* 0x000080001c377824 */ /* 0x000fe200078e0263 */
[----:B-1----:R-:W-:-:S02]  /*3970*/  IADD3 R52, P2, R107, R92, RZ ;  /* 0x0000005c6b347210 */ /* 0x002fc40007f5e0ff */
[----:B--2---:R-:W-:Y:S02]  /*3980*/  SEL R24, RZ, 0x4, P1 ;  /* 0x00000004ff187807 */ /* 0x004fe40000800000 */
[----:B------:R-:W-:Y:S01]  /*3990*/  ISETP.NE.U32.AND P1, PT, R54, RZ, PT ;  /* 0x000000ff3600720c */ /* 0x000fe20003f25070 */
[----:B------:R-:W-:Y:S01]  /*39a0*/  IMAD.X R53, R91, 0x1, R18, P2 ;  /* 0x000000015b357824 */ /* 0x000fe200010e0612 */
[----:B------:R-:W-:Y:S02]  /*39b0*/  SEL R24, R24, RZ, P3 ;  /* 0x000000ff18187207 */ /* 0x000fe40001800000 */
[----:B------:R-:W-:Y:S01]  /*39c0*/  ISETP.GE.AND P3, PT, R119, UR9, PT ;  /* 0x0000000977007c0c */ /* 0x000fe2000bf66270 */
[----:B------:R-:W-:Y:S01]  /*39d0*/  UIADD3 UR9, UR9, -0x40, URZ ;  /* 0xffffffc009097890 */ /* 0x000fe2000fffe03f */
[----:B------:R-:W-:Y:S01]  /*39e0*/  ISETP.NE.U32.AND P2, PT, R24, RZ, PT ;  /* 0x000000ff1800720c */ /* 0x000fe20003f45070 */
[----:B------:R1:W-:Y:S01]  /*39f0*/  LDGSTS.E [R29+0x12800], [R52.64], P0 ;  /* 0x12800000341d7fae */ /* 0x0003e2000812184e */
[----:B------:R-:W-:-:S02]  /*3a00*/  PLOP3.LUT P0, PT, PT, PT, UP1, 0x40, 0x0 ;  /* 0x000000000000781c */ /* 0x000fc40003f0e818 */
[----:B------:R-:W-:Y:S02]  /*3a10*/  SEL R24, RZ, 0x4, P3 ;  /* 0x00000004ff187807 */ /* 0x000fe40001800000 */
[-C--:B------:R-:W-:Y:S02]  /*3a20*/  IADD3 R26, P3, R105, R92.reuse, RZ ;  /* 0x0000005c691a7210 */ /* 0x080fe40007f7e0ff */
[----:B------:R-:W-:Y:S02]  /*3a30*/  SEL R25, R24, RZ, P0 ;  /* 0x000000ff18197207 */ /* 0x000fe40000000000 */
[-C--:B------:R-:W-:Y:S02]  /*3a40*/  IADD3 R24, P4, R103, R92.reuse, RZ ;  /* 0x0000005c67187210 */ /* 0x080fe40007f9e0ff */
[----:B------:R-:W-:Y:S01]  /*3a50*/  LEA R92, P0, R27, R92, 0x2 ;  /* 0x0000005c1b5c7211 */ /* 0x000fe200078010ff */
[----:B------:R-:W-:Y:S01]  /*3a60*/  IMAD.X R27, R91, 0x1, R19, P3 ;  /* 0x000000015b1b7824 */ /* 0x000fe200018e0613 */
[----:B------:R-:W-:Y:S01]  /*3a70*/  ISETP.NE.U32.AND P3, PT, R25, RZ, PT ;  /* 0x000000ff1900720c */ /* 0x000fe20003f65070 */
[C---:B------:R-:W-:Y:S01]  /*3a80*/  IMAD.X R25, R91.reuse, 0x1, R20, P4 ;  /* 0x000000015b197824 */ /* 0x040fe200020e0614 */
[----:B------:R-:W-:-:S02]  /*3a90*/  IADD3.X R91, R91, UR11, RZ, P0, !PT ;  /* 0x0000000b5b5b7c10 */ /* 0x000fc400087fe4ff */
[----:B------:R2:W-:Y:S01]  /*3aa0*/  LDGSTS.E [R29+0x13000], [R26.64], P1 ;  /* 0x130000001a1d7fae */ /* 0x0005e2000892184e */
[----:B------:R-:W-:-:S03]  /*3ab0*/  IADD3 R36, P1, R102, R87, RZ ;  /* 0x0000005766247210 */ /* 0x000fc60007f3e0ff */
[----:B------:R3:W-:Y:S01]  /*3ac0*/  LDGSTS.E [R29+0x13800], [R24.64], P2 ;  /* 0x13800000181d7fae */ /* 0x0007e2000912184e */
[----:B------:R-:W-:Y:S01]  /*3ad0*/  IADD3 R38, P2, R102, R85, RZ ;  /* 0x0000005566267210 */ /* 0x000fe20007f5e0ff */
[--C-:B------:R-:W-:Y:S01]  /*3ae0*/  IMAD.X R37, R88, 0x1, R21.reuse, P1 ;  /* 0x0000000158257824 */ /* 0x100fe200008e0615 */
[----:B-1----:R-:W-:Y:S01]  /*3af0*/  IADD3 R52, P1, R102, R83, RZ ;  /* 0x0000005366347210 */ /* 0x002fe20007f3e0ff */
[----:B------:R-:W0:Y:S02]  /*3b00*/  LDGDEPBAR ;  /* 0x00000000000079af */ /* 0x000e240000000000 */
[--C-:B------:R-:W-:Y:S01]  /*3b10*/  IMAD.X R39, R86, 0x1, R21.reuse, P2 ;  /* 0x0000000156277824 */ /* 0x100fe200010e0615 */
[----:B--2---:R-:W-:Y:S01]  /*3b20*/  IADD3 R26, P2, R102, R81, RZ ;  /* 0x00000051661a7210 */ /* 0x004fe20007f5e0ff */
[----:B------:R-:W-:Y:S01]  /*3b30*/  IMAD.X R53, R84, 0x1, R21, P1 ;  /* 0x0000000154357824 */ /* 0x000fe200008e0615 */
[----:B------:R1:W-:Y:S01]  /*3b40*/  LDGSTS.E [R55], [R30.64], P3 ;  /* 0x000000001e377fae */ /* 0x0003e2000992184e */
[----:B---3--:R-:W-:-:S02]  /*3b50*/  IADD3 R24, P1, R102, R79, RZ ;  /* 0x0000004f66187210 */ /* 0x008fc40007f3e0ff */
[--C-:B------:R-:W-:Y:S01]  /*3b60*/  IMAD.X R27, R82, 0x1, R21.reuse, P2 ;  /* 0x00000001521b7824 */ /* 0x100fe200010e0615 */
[----:B------:R-:W-:Y:S01]  /*3b70*/  IADD3 R28, P2, R102, R77, RZ ;  /* 0x0000004d661c7210 */ /* 0x000fe20007f5e0ff */
[----:B------:R2:W-:Y:S01]  /*3b80*/  LDGSTS.E [R55+0x800], [R36.64], P3 ;  /* 0x0080000024377fae */ /* 0x0005e2000992184e */
[----:B------:R-:W-:-:S03]  /*3b90*/  IMAD.X R25, R80, 0x1, R21, P1 ;  /* 0x0000000150197824 */ /* 0x000fc600008e0615 */
[----:B------:R-:W-:Y:S01]  /*3ba0*/  IMAD.X R29, R78, 0x1, R21, P2 ;  /* 0x000000014e1d7824 */ /* 0x000fe200010e0615 */
[----:B------:R3:W-:Y:S01]  /*3bb0*/  LDGSTS.E [R55+0x1000], [R38.64], P3 ;  /* 0x0100000026377fae */ /* 0x0007e2000992184e */
[----:B-1----:R-:W-:-:S03]  /*3bc0*/  IADD3 R30, P1, R102, R75, RZ ;  /* 0x0000004b661e7210 */ /* 0x002fc60007f3e0ff */
[----:B------:R1:W-:Y:S01]  /*3bd0*/  LDGSTS.E [R55+0x1800], [R52.64], P3 ;  /* 0x0180000034377fae */ /* 0x0003e2000992184e */
[----:B--2---:R-:W-:Y:S01]  /*3be0*/  IADD3 R36, P2, R102, R73, RZ ;  /* 0x0000004966247210 */ /* 0x004fe20007f5e0ff */
[--C-:B------:R-:W-:Y:S02]  /*3bf0*/  IMAD.X R31, R76, 0x1, R21.reuse, P1 ;  /* 0x000000014c1f7824 */ /* 0x100fe400008e0615 */
[----:B------:R2:W-:Y:S01]  /*3c00*/  LDGSTS.E [R55+0x2000], [R26.64], P3 ;  /* 0x020000001a377fae */ /* 0x0005e2000992184e */
[----:B---3--:R-:W-:Y:S01]  /*3c10*/  IADD3 R38, P1, R102, R71, RZ ;  /* 0x0000004766267210 */ /* 0x008fe20007f3e0ff */
[--C-:B------:R-:W-:Y:S02]  /*3c20*/  IMAD.X R37, R74, 0x1, R21.reuse, P2 ;  /* 0x000000014a257824 */ /* 0x100fe400010e0615 */
[----:B------:R3:W-:Y:S01]  /*3c30*/  LDGSTS.E [R55+0x2800], [R24.64], P3 ;  /* 0x0280000018377fae */ /* 0x0007e2000992184e */
[----:B-1----:R-:W-:Y:S01]  /*3c40*/  IADD3 R52, P2, R102, R69, RZ ;  /* 0x0000004566347210 */ /* 0x002fe20007f5e0ff */
[----:B------:R-:W-:-:S02]  /*3c50*/  IMAD.X R39, R72, 0x1, R21, P1 ;  /* 0x0000000148277824 */ /* 0x000fc400008e0615 */
[----:B------:R1:W-:Y:S01]  /*3c60*/  LDGSTS.E [R55+0x3000], [R28.64], P3 ;  /* 0x030000001c377fae */ /* 0x0003e2000992184e */
[----:B------:R-:W-:Y:S02]  /*3c70*/  IADD3 R69, P6, R69, UR13, RZ ;  /* 0x0000000d45457c10 */ /* 0x000fe4000ffde0ff */
[----:B--2---:R-:W-:Y:S01]  /*3c80*/  IADD3 R26, P1, R102, R67, RZ ;  /* 0x00000043661a7210 */ /* 0x004fe20007f3e0ff */
[C-C-:B------:R-:W-:Y:S01]  /*3c90*/  IMAD.X R53, R70.reuse, 0x1, R21.reuse, P2 ;  /* 0x0000000146357824 */ /* 0x140fe200010e0615 */
[----:B------:R2:W-:Y:S01]  /*3ca0*/  LDGSTS.E [R55+0x3800], [R30.64], P3 ;  /* 0x038000001e377fae */ /* 0x0005e2000992184e */
[----:B------:R-:W-:Y:S02]  /*3cb0*/  IADD3.X R70, R70, UR7, RZ, P6, !PT ;  /* 0x0000000746467c10 */ /* 0x000fe4000b7fe4ff */
[----:B---3--:R-:W-:Y:S01]  /*3cc0*/  IADD3 R24, P2, R102, R65, RZ ;  /* 0x0000004166187210 */ /* 0x008fe20007f5e0ff */
[--C-:B------:R-:W-:Y:S01]  /*3cd0*/  IMAD.X R27, R68, 0x1, R21.reuse, P1 ;  /* 0x00000001441b7824 */ /* 0x100fe200008e0615 */
[C---:B------:R-:W-:Y:S01]  /*3ce0*/  IADD3 R120, P1, R102.reuse, R63, RZ ;  /* 0x0000003f66787210 */ /* 0x040fe20007f3e0ff */
[----:B------:R3:W-:Y:S01]  /*3cf0*/  LDGSTS.E [R55+0x4000], [R36.64], P3 ;  /* 0x0400000024377fae */ /* 0x0007e2000992184e */
[----:B-1----:R-:W-:Y:S01]  /*3d00*/  IADD3 R28, P4, R102, R61, RZ ;  /* 0x0000003d661c7210 */ /* 0x002fe20007f9e0ff */
[--C-:B------:R-:W-:Y:S01]  /*3d10*/  IMAD.X R25, R66, 0x1, R21.reuse, P2 ;  /* 0x0000000142197824 */ /* 0x100fe200010e0615 */
[----:B------:R-:W-:Y:S01]  /*3d20*/  IADD3 R81, P6, R81, UR13, RZ ;  /* 0x0000000d51517c10 */ /* 0x000fe2000ffde0ff */
[--C-:B------:R-:W-:Y:S01]  /*3d30*/  IMAD.X R121, R64, 0x1, R21.reuse, P1 ;  /* 0x0000000140797824 */ /* 0x100fe200008e0615 */
[----:B------:R-:W-:Y:S01]  /*3d40*/  IADD3 R67, P1, R67, UR13, RZ ;  /* 0x0000000d43437c10 */ /* 0x000fe2000ff3e0ff */
[----:B------:R3:W-:Y:S01]  /*3d50*/  LDGSTS.E [R55+0x4800], [R38.64], P3 ;  /* 0x0480000026377fae */ /* 0x0007e2000992184e */
[----:B--2---:R-:W-:Y:S01]  /*3d60*/  IADD3 R30, P2, R102, R59, RZ ;  /* 0x0000003b661e7210 */ /* 0x004fe20007f5e0ff */
[--C-:B------:R-:W-:Y:S01]  /*3d70*/  IMAD.X R29, R62, 0x1, R21.reuse, P4 ;  /* 0x000000013e1d7824 */ /* 0x100fe200020e0615 */
[----:B------:R-:W-:Y:S01]  /*3d80*/  IADD3.X R68, R68, UR7, RZ, P1, !PT ;  /* 0x0000000744447c10 */ /* 0x000fe20008ffe4ff */
[----:B------:R3:W-:Y:S01]  /*3d90*/  LDGSTS.E [R55+0x5000], [R52.64], P3 ;  /* 0x0500000034377fae */ /* 0x0007e2000992184e */
[----:B------:R-:W-:Y:S01]  /*3da0*/  IADD3 R79, P1, R79, UR13, RZ ;  /* 0x0000000d4f4f7c10 */ /* 0x000fe2000ff3e0ff */
[----:B------:R-:W-:Y:S01]  /*3db0*/  IMAD.X R31, R60, 0x1, R21, P2 ;  /* 0x000000013c1f7824 */ /* 0x000fe200010e0615 */
[----:B------:R-:W-:Y:S01]  /*3dc0*/  IADD3 R59, P5, R59, UR13, RZ ;  /* 0x0000000d3b3b7c10 */ /* 0x000fe2000ffbe0ff */
[----:B------:R3:W-:Y:S01]  /*3dd0*/  LDGSTS.E [R55+0x5800], [R26.64], P3 ;  /* 0x058000001a377fae */ /* 0x0007e2000992184e */
[----:B------:R-:W-:-:S02]  /*3de0*/  IADD3 R61, P4, R61, UR13, RZ ;  /* 0x0000000d3d3d7c10 */ /* 0x000fc4000ff9e0ff */
[----:B------:R-:W-:Y:S01]  /*3df0*/  IADD3 R65, P2, R65, UR13, RZ ;  /* 0x0000000d41417c10 */ /* 0x000fe2000ff5e0ff */
[----:B------:R3:W-:Y:S01]  /*3e00*/  LDGSTS.E [R55+0x6000], [R24.64], P3 ;  /* 0x0600000018377fae */ /* 0x0007e2000992184e */
[----:B------:R-:W-:Y:S02]  /*3e10*/  IADD3.X R80, R80, UR7, RZ, P1, !PT ;  /* 0x0000000750507c10 */ /* 0x000fe40008ffe4ff */
[----:B------:R-:W-:Y:S01]  /*3e20*/  PLOP3.LUT P1, PT, PT, PT, UP0, 0x80, 0x0 ;  /* 0x000000000000781c */ /* 0x000fe20003f2f008 */
[----:B------:R3:W-:Y:S01]  /*3e30*/  LDGSTS.E [R55+0x6800], [R120.64], P3 ;  /* 0x0680000078377fae */ /* 0x0007e2000992184e */
[----:B------:R-:W-:Y:S02]  /*3e40*/  IADD3.X R60, R60, UR7, RZ, P5, !PT ;  /* 0x000000073c3c7c10 */ /* 0x000fe4000affe4ff */
[----:B------:R-:W-:Y:S01]  /*3e50*/  IADD3.X R62, R62, UR7, RZ, P4, !PT ;  /* 0x000000073e3e7c10 */ /* 0x000fe2000a7fe4ff */
[----:B------:R3:W-:Y:S01]  /*3e60*/  LDGSTS.E [R55+0x7000], [R28.64], P3 ;  /* 0x070000001c377fae */ /* 0x0007e2000992184e */
[----:B------:R-:W-:-:S02]  /*3e70*/  IADD3.X R66, R66, UR7, RZ, P2, !PT ;  /* 0x0000000742427c10 */ /* 0x000fc400097fe4ff */
[----:B------:R-:W-:Y:S01]  /*3e80*/  IADD3 R71, P5, R71, UR13, RZ ;  /* 0x0000000d47477c10 */ /* 0x000fe2000ffbe0ff */
[----:B------:R3:W-:Y:S01]  /*3e90*/  LDGSTS.E [R55+0x7800], [R30.64], P3 ;  /* 0x078000001e377fae */ /* 0x0007e2000992184e */
[----:B------:R-:W-:Y:S02]  /*3ea0*/  IADD3 R63, P3, R63, UR13, RZ ;  /* 0x0000000d3f3f7c10 */ /* 0x000fe4000ff7e0ff */
[----:B------:R-:W-:Y:S01]  /*3eb0*/  IADD3 R73, P4, R73, UR13, RZ ;  /* 0x0000000d49497c10 */ /* 0x000fe2000ff9e0ff */
[----:B------:R-:W0:Y:S01]  /*3ec0*/  LDGDEPBAR ;  /* 0x00000000000079af */ /* 0x000e220000000000 */
[----:B------:R-:W-:Y:S02]  /*3ed0*/  IADD3.X R64, R64, UR7, RZ, P3, !PT ;  /* 0x0000000740407c10 */ /* 0x000fe40009ffe4ff */
[----:B------:R-:W-:Y:S02]  /*3ee0*/  IADD3 R75, P3, R75, UR13, RZ ;  /* 0x0000000d4b4b7c10 */ /* 0x000fe4000ff7e0ff */
[----:B------:R-:W-:-:S02]  /*3ef0*/  IADD3 R77, P2, R77, UR13, RZ ;  /* 0x0000000d4d4d7c10 */ /* 0x000fc4000ff5e0ff */
[----:B------:R-:W-:Y:S02]  /*3f00*/  IADD3.X R72, R72, UR7, RZ, P5, !PT ;  /* 0x0000000748487c10 */ /* 0x000fe4000affe4ff */
[----:B------:R-:W-:Y:S02]  /*3f10*/  IADD3.X R74, R74, UR7, RZ, P4, !PT ;  /* 0x000000074a4a7c10 */ /* 0x000fe4000a7fe4ff */
[----:B------:R-:W-:Y:S02]  /*3f20*/  IADD3.X R76, R76, UR7, RZ, P3, !PT ;  /* 0x000000074c4c7c10 */ /* 0x000fe40009ffe4ff */
[----:B------:R-:W-:Y:S02]  /*3f30*/  IADD3.X R78, R78, UR7, RZ, P2, !PT ;  /* 0x000000074e4e7c10 */ /* 0x000fe400097fe4ff */
[----:B------:R-:W-:Y:S02]  /*3f40*/  IADD3 R83, P5, R83, UR13, RZ ;  /* 0x0000000d53537c10 */ /* 0x000fe4000ffbe0ff */
[----:B------:R-:W-:-:S02]  /*3f50*/  IADD3 R85, P4, R85, UR13, RZ ;  /* 0x0000000d55557c10 */ /* 0x000fc4000ff9e0ff */
[----:B------:R-:W-:Y:S02]  /*3f60*/  IADD3 R87, P3, R87, UR13, RZ ;  /* 0x0000000d57577c10 */ /* 0x000fe4000ff7e0ff */
[----:B------:R-:W-:Y:S02]  /*3f70*/  IADD3 R89, P2, R89, UR13, RZ ;  /* 0x0000000d59597c10 */ /* 0x000fe4000ff5e0ff */
[----:B------:R-:W-:Y:S02]  /*3f80*/  IADD3.X R82, R82, UR7, RZ, P6, !PT ;  /* 0x0000000752527c10 */ /* 0x000fe4000b7fe4ff */
[----:B------:R-:W-:Y:S02]  /*3f90*/  IADD3.X R84, R84, UR7, RZ, P5, !PT ;  /* 0x0000000754547c10 */ /* 0x000fe4000affe4ff */
[----:B------:R-:W-:Y:S02]  /*3fa0*/  IADD3.X R86, R86, UR7, RZ, P4, !PT ;  /* 0x0000000756567c10 */ /* 0x000fe4000a7fe4ff */
[----:B------:R-:W-:-:S02]  /*3fb0*/  IADD3.X R88, R88, UR7, RZ, P3, !PT ;  /* 0x0000000758587c10 */ /* 0x000fc40009ffe4ff */
[----:B------:R-:W-:Y:S01]  /*3fc0*/  IADD3.X R90, R90, UR7, RZ, P2, !PT ;  /* 0x000000075a5a7c10 */ /* 0x000fe200097fe4ff */
[----:B---3--:R-:W-:Y:S01]  /*3fd0*/  @!P1 CALL.REL.NOINC `(.L_x_1) ;  /* 0x0000001000009944 */ /* 0x008fe20003c00000 */
[----:B------:R-:W-:Y:S05]  /*3fe0*/  BRA `(.L_x_2) ;  /* 0xffffedf000007947 */ /* 0x000fea000383ffff */
.L_x_1:
[----:B------:R-:W-:Y:S01]  /*3ff0*/  IMAD.SHL.U32 R18, R93, 0x20, RZ ;  /* 0x000000205d127824 */ /* 0x000fe200078e00ff */
[----:B------:R-:W-:-:S04]  /*4000*/  DEPBAR.LE SB0, 0x0 ;  /* 0x000080000000791a */ /* 0x000fc80000000000 */
[C---:B------:R-:W-:Y:S01]  /*4010*/  LOP3.LUT R19, R93.reuse, 0xc, RZ, 0xc0, !PT ;  /* 0x0000000c5d137812 */ /* 0x040fe200078ec0ff */
[----:B------:R-:W-:Y:S01]  /*4020*/  IMAD.MOV.U32 R24, RZ, RZ, R49 ;  /* 0x000000ffff187224 */ /* 0x000fe200078e0031 */
[----:B------:R-:W-:Y:S01]  /*4030*/  LOP3.LUT R18, R18, 0x1c60, RZ, 0xc0, !PT ;  /* 0x00001c6012127812 */ /* 0x000fe200078ec0ff */
[----:B------:R-:W-:Y:S01]  /*4040*/  IMAD.MOV.U32 R36, RZ, RZ, R51 ;  /* 0x000000ffff247224 */ /* 0x000fe200078e0033 */
[----:B------:R-:W-:Y:S01]  /*4050*/  SHF.R.S32.HI R20, RZ, 0x4, R93 ;  /* 0x00000004ff147819 */ /* 0x000fe2000001145d */
[----:B------:R-:W-:Y:S01]  /*4060*/  IMAD.SHL.U32 R93, R93, 0x8, RZ ;  /* 0x000000085d5d7824 */ /* 0x000fe200078e00ff */
[----:B------:R-:W-:Y:S01]  /*4070*/  ISETP.GE.AND P0, PT, R17, c[0x0][0x178], PT ;  /* 0x00005e0011007a0c */ /* 0x000fe20003f06270 */
[----:B------:R-:W-:Y:S01]  /*4080*/  IMAD R21, R19, 0x2, R18 ;  /* 0x0000000213157824 */ /* 0x000fe200078e0212 */
[----:B------:R-:W-:Y:S01]  /*4090*/  SGXT R20, R20, 0x1 ;  /* 0x000000011414781a */ /* 0x000fe20000000200 */
[----:B------:R-:W-:Y:S01]  /*40a0*/  IMAD.MOV.U32 R49, RZ, RZ, R32 ;  /* 0x000000ffff317224 */ /* 0x000fe200078e0020 */
[----:B------:R-:W-:Y:S01]  /*40b0*/  LOP3.LUT R22, R93, 0x3f8, RZ, 0xc0, !PT ;  /* 0x000003f85d167812 */ /* 0x000fe200078ec0ff */
[----:B------:R-:W-:Y:S01]  /*40c0*/  IMAD.MOV.U32 R25, RZ, RZ, R33 ;  /* 0x000000ffff197224 */ /* 0x000fe200078e0021 */
[----:B------:R-:W-:Y:S01]  /*40d0*/  LOP3.LUT R20, R21, 0x2020, R20, 0x78, !PT ;  /* 0x0000202015147812 */ /* 0x000fe200078e7814 */
[----:B------:R-:W-:Y:S01]  /*40e0*/  IMAD.MOV.U32 R51, RZ, RZ, R34 ;  /* 0x000000ffff337224 */ /* 0x000fe200078e0022 */
[----:B------:R-:W-:Y:S01]  /*40f0*/  ISETP.LT.AND P3, PT, R0, c[0x0][0x17c], !P0 ;  /* 0x00005f0000007a0c */ /* 0x000fe20004761270 */
[----:B------:R-:W-:Y:S01]  /*4100*/  IMAD R19, R19, 0x800, R22 ;  /* 0x0000080013137824 */ /* 0x000fe200078e0216 */
[----:B------:R-:W-:Y:S01]  /*4110*/  LOP3.LUT R20, R20, 0x80, R101, 0xf8, !PT ;  /* 0x0000008014147812 */ /* 0x000fe200078ef865 */
[----:B------:R-:W-:Y:S01]  /*4120*/  BAR.SYNC.DEFER_BLOCKING 0x0 ;  /* 0x0000000000007b1d */ /* 0x000fe20000010000 */
[----:B------:R-:W-:Y:S01]  /*4130*/  IMAD.MOV.U32 R32, RZ, RZ, R41 ;  /* 0x000000ffff207224 */ /* 0x000fe200078e0029 */
[----:B------:R-:W-:Y:S01]  /*4140*/  ISETP.LT.AND P2, PT, R9, c[0x0][0x17c], !P0 ;  /* 0x00005f0009007a0c */ /* 0x000fe20004741270 */
[----:B------:R-:W-:Y:S01]  /*4150*/  IMAD.MOV.U32 R37, RZ, RZ, R35 ;  /* 0x000000ffff257224 */ /* 0x000fe200078e0023 */
[----:B------:R-:W-:Y:S01]  /*4160*/  LOP3.LUT R94, R19, 0x60, R94, 0x78, !PT ;  /* 0x00000060135e7812 */ /* 0x000fe200078e785e */
[----:B------:R-:W-:Y:S01]  /*4170*/  IMAD.MOV.U32 R34, RZ, RZ, R43 ;  /* 0x000000ffff227224 */ /* 0x000fe200078e002b */
[----:B------:R-:W-:Y:S01]  /*4180*/  LOP3.LUT R19, R20, 0x40, RZ, 0x3c, !PT ;  /* 0x0000004014137812 */ /* 0x000fe200078e3cff */
[----:B------:R-:W-:-:S02]  /*4190*/  IMAD.MOV.U32 R41, RZ, RZ, R44 ;  /* 0x000000ffff297224 */ /* 0x000fc400078e002c */
[----:B------:R-:W-:Y:S02]  /*41a0*/  IMAD.MOV.U32 R33, RZ, RZ, R45 ;  /* 0x000000ffff217224 */ /* 0x000fe400078e002d */
[----:B------:R-:W-:Y:S02]  /*41b0*/  IMAD.MOV.U32 R43, RZ, RZ, R46 ;  /* 0x000000ffff2b7224 */ /* 0x000fe400078e002e */
[----:B------:R-:W-:Y:S02]  /*41c0*/  IMAD.MOV.U32 R35, RZ, RZ, R47 ;  /* 0x000000ffff237224 */ /* 0x000fe400078e002f */
[----:B------:R-:W-:Y:S02]  /*41d0*/  IMAD R18, R17, c[0x0][0x194], RZ ;  /* 0x0000650011127a24 */ /* 0x000fe400078e02ff */
[----:B------:R-:W-:Y:S02]  /*41e0*/  IMAD R17, R0, c[0x0][0x198], RZ ;  /* 0x0000660000117a24 */ /* 0x000fe400078e02ff */
[----:B------:R-:W-:Y:S01]  /*41f0*/  IMAD R0, R2, c[0x0][0x198], RZ ;  /* 0x0000660002007a24 */ /* 0x000fe200078e02ff */
[----:B------:R-:W-:Y:S01]  /*4200*/  LEA R23, P1, R18, c[0x0][0x170], 0x2 ;  /* 0x00005c0012177a11 */ /* 0x000fe200078210ff */
[----:B------:R-:W-:-:S02]  /*4210*/  IMAD R9, R3, c[0x0][0x198], RZ ;  /* 0x0000660003097a24 */ /* 0x000fc400078e02ff */
[----:B------:R-:W-:Y:S01]  /*4220*/  IMAD R22, R4, c[0x0][0x198], RZ ;  /* 0x0000660004167a24 */ /* 0x000fe200078e02ff */
[----:B------:R-:W-:Y:S04]  /*4230*/  STS.64 [R20], R48 ;  /* 0x0000003014007388 */ /* 0x000fe80000000a00 */
[----:B------:R1:W-:Y:S04]  /*4240*/  STS.64 [R20+0x200], R24 ;  /* 0x0002001814007388 */ /* 0x0003e80000000a00 */
[----:B------:R-:W-:Y:S04]  /*4250*/  STS.64 [R20+0x100], R40 ;  /* 0x0001002814007388 */ /* 0x000fe80000000a00 */
[----:B------:R2:W-:Y:S04]  /*4260*/  STS.64 [R20+0x300], R32 ;  /* 0x0003002014007388 */ /* 0x0005e80000000a00 */
[----:B------:R-:W-:Y:S01]  /*4270*/  STS.64 [R19+0x4000], R50 ;  /* 0x0040003213007388 */ /* 0x000fe20000000a00 */
[----:B-1----:R-:W-:-:S02]  /*4280*/  LEA.HI.X.SX32 R25, R18, c[0x0][0x174], 0x2, P1 ;  /* 0x00005d0012197a11 */ /* 0x002fc400008f16ff */
[-C--:B------:R-:W-:Y:S01]  /*4290*/  LEA R18, P4, R17, R23.reuse, 0x2 ;  /* 0x0000001711127211 */ /* 0x080fe200078810ff */
[----:B------:R-:W-:Y:S01]  /*42a0*/  STS.64 [R19+0x4200], R36 ;  /* 0x0042002413007388 */ /* 0x000fe20000000a00 */
[----:B------:R-:W-:Y:S02]  /*42b0*/  ISETP.LT.AND P1, PT, R2, c[0x0][0x17c], !P0 ;  /* 0x00005f0002007a0c */ /* 0x000fe40004721270 */
[-C--:B------:R-:W-:Y:S01]  /*42c0*/  LEA R2, P6, R0, R23.reuse, 0x2 ;  /* 0x0000001700027211 */ /* 0x080fe200078c10ff */
[----:B------:R-:W-:Y:S01]  /*42d0*/  STS.64 [R19+0x4100], R42 ;  /* 0x0041002a13007388 */ /* 0x000fe20000000a00 */
[----:B--2---:R-:W-:-:S03]  /*42e0*/  LEA R20, P5, R9, R23, 0x2 ;  /* 0x0000001709147211 */ /* 0x004fc600078a10ff */
[----:B------:R1:W-:Y:S01]  /*42f0*/  STS.64 [R19+0x4300], R34 ;  /* 0x0043002213007388 */ /* 0x0003e20000000a00 */
[-C--:B------:R-:W-:Y:S01]  /*4300*/  LEA.HI.X.SX32 R21, R9, R25.reuse, 0x2, P5 ;  /* 0x0000001909157211 */ /* 0x080fe200028f16ff */
[C---:B------:R-:W-:Y:S02]  /*4310*/  IMAD R9, R6.reuse, c[0x0][0x198], RZ ;  /* 0x0000660006097a24 */ /* 0x040fe400078e02ff */
[----:B------:R-:W-:Y:S01]  /*4320*/  BAR.SYNC.DEFER_BLOCKING 0x0 ;  /* 0x0000000000007b1d */ /* 0x000fe20000010000 */
[----:B------:R-:W-:Y:S02]  /*4330*/  ISETP.LT.AND P5, PT, R6, c[0x0][0x17c], !P0 ;  /* 0x00005f0006007a0c */ /* 0x000fe400047a1270 */
[-C--:B-1----:R-:W-:Y:S02]  /*4340*/  LEA.HI.X.SX32 R19, R17, R25.reuse, 0x2, P4 ;  /* 0x0000001911137211 */ /* 0x082fe400020f16ff */
[----:B------:R-:W-:Y:S02]  /*4350*/  ISETP.LT.AND P4, PT, R3, c[0x0][0x17c], !P0 ;  /* 0x00005f0003007a0c */ /* 0x000fe40004781270 */
[----:B------:R-:W-:Y:S01]  /*4360*/  LEA.HI.X.SX32 R3, R0, R25, 0x2, P6 ;  /* 0x0000001900037211 */ /* 0x000fe200030f16ff */
[C---:B------:R-:W-:Y:S01]  /*4370*/  IMAD R0, R5.reuse, c[0x0][0x198], RZ ;  /* 0x0000660005007a24 */ /* 0x040fe200078e02ff */
[----:B------:R-:W-:Y:S01]  /*4380*/  ISETP.LT.AND P6, PT, R5, c[0x0][0x17c], !P0 ;  /* 0x00005f0005007a0c */ /* 0x000fe200047c1270 */
[----:B------:R-:W1:Y:S04]  /*4390*/  LDS.64 R26, [R94] ;  /* 0x000000005e1a7984 */ /* 0x000e680000000a00 */
[----:B------:R-:W2:Y:S04]  /*43a0*/  LDS.64 R28, [R94+0x400] ;  /* 0x000400005e1c7984 */ /* 0x000ea80000000a00 */
[----:B------:R-:W3:Y:S04]  /*43b0*/  LDS.64 R30, [R94+0x800] ;  /* 0x000800005e1e7984 */ /* 0x000ee80000000a00 */
[----:B------:R-:W4:Y:S04]  /*43c0*/  LDS.64 R32, [R94+0xc00] ;  /* 0x000c00005e207984 */ /* 0x000f280000000a00 */
[----:B------:R-:W5:Y:S04]  /*43d0*/  LDS.64 R34, [R94+0x1000] ;  /* 0x001000005e227984 */ /* 0x000f680000000a00 */
[----:B------:R-:W5:Y:S04]  /*43e0*/  LDS.64 R36, [R94+0x1400] ;  /* 0x001400005e247984 */ /* 0x000f680000000a00 */
[----:B------:R-:W5:Y:S04]  /*43f0*/  LDS.64 R38, [R94+0x1800] ;  /* 0x001800005e267984 */ /* 0x000f680000000a00 */
[----:B------:R-:W5:Y:S04]  /*4400*/  LDS.64 R40, [R94+0x1c00] ;  /* 0x001c00005e287984 */ /* 0x000f680000000a00 */
[----:B-1----:R1:W-:Y:S01]  /*4410*/  @P3 STG.E [R18.64], R26 ;  /* 0x0000001a12003986 */ /* 0x0023e2000c10190e */
[----:B------:R-:W-:-:S03]  /*4420*/  ISETP.LT.AND P3, PT, R4, c[0x0][0x17c], !P0 ;  /* 0x00005f0004007a0c */ /* 0x000fc60004761270 */
[----:B--2---:R2:W-:Y:S01]  /*4430*/  @P1 STG.E [R2.64], R28 ;  /* 0x0000001c02001986 */ /* 0x0045e2000c10190e */
[----:B------:R-:W-:-:S03]  /*4440*/  LEA R4, P1, R22, R23, 0x2 ;  /* 0x0000001716047211 */ /* 0x000fc600078210ff */
[----:B---3--:R3:W-:Y:S01]  /*4450*/  @P4 STG.E [R20.64], R30 ;  /* 0x0000001e14004986 */ /* 0x0087e2000c10190e */
[----:B------:R-:W-:Y:S02]  /*4460*/  LEA.HI.X.SX32 R5, R22, R25, 0x2, P1 ;  /* 0x0000001916057211 */ /* 0x000fe400008f16ff */
[----:B------:R-:W-:Y:S02]  /*4470*/  ISETP.LT.AND P1, PT, R10, c[0x0][0x17c], !P0 ;  /* 0x00005f000a007a0c */ /* 0x000fe40004721270 */
[CC--:B-1----:R-:W-:Y:S01]  /*4480*/  LEA R18, P4, R0.reuse, R23.reuse, 0x2 ;  /* 0x0000001700127211 */ /* 0x0c2fe200078810ff */
[----:B----4-:R1:W-:Y:S01]  /*4490*/  @P3 STG.E [R4.64], R32 ;  /* 0x0000002004003986 */ /* 0x0103e2000c10190e */
[----:B--2---:R-:W-:Y:S02]  /*44a0*/  LEA R2, P3, R9, R23, 0x2 ;  /* 0x0000001709027211 */ /* 0x004fe400078610ff */
[-C--:B------:R-:W-:Y:S01]  /*44b0*/  LEA.HI.X.SX32 R19, R0, R25.reuse, 0x2, P4 ;  /* 0x0000001900137211 */ /* 0x080fe200020f16ff */
[----:B------:R-:W-:Y:S01]  /*44c0*/  IMAD R0, R7, c[0x0][0x198], RZ ;  /* 0x0000660007007a24 */ /* 0x000fe200078e02ff */
[----:B------:R-:W-:Y:S01]  /*44d0*/  LEA.HI.X.SX32 R3, R9, R25, 0x2, P3 ;  /* 0x0000001909037211 */ /* 0x000fe200018f16ff */
[----:B---3--:R-:W-:Y:S01]  /*44e0*/  IMAD.MOV.U32 R20, RZ, RZ, c[0x0][0x198] ;  /* 0x00006600ff147624 */ /* 0x008fe200078e00ff */
[----:B------:R-:W-:Y:S01]  /*44f0*/  ISETP.LT.AND P4, PT, R7, c[0x0][0x17c], !P0 ;  /* 0x00005f0007007a0c */ /* 0x000fe20004781270 */
[----:B-----5:R-:W-:Y:S01]  /*4500*/  @P6 STG.E [R18.64], R34 ;  /* 0x0000002212006986 */ /* 0x020fe2000c10190e */
[----:B------:R-:W-:Y:S01]  /*4510*/  LEA R6, P6, R0, R23, 0x2 ;  /* 0x0000001700067211 */ /* 0x000fe200078c10ff */
[C---:B------:R-:W-:Y:S01]  /*4520*/  IMAD R9, R8.reuse, c[0x0][0x198], RZ ;  /* 0x0000660008097a24 */ /* 0x040fe200078e02ff */
[----:B------:R-:W-:Y:S01]  /*4530*/  ISETP.LT.AND P3, PT, R8, c[0x0][0x17c], !P0 ;  /* 0x00005f0008007a0c */ /* 0x000fe20004761270 */
[----:B------:R-:W-:Y:S01]  /*4540*/  IMAD R17, R20, 0x40, R17 ;  /* 0x0000004014117824 */ /* 0x000fe200078e0211 */
[----:B------:R-:W-:Y:S01]  /*4550*/  LEA.HI.X.SX32 R7, R0, R25, 0x2, P6 ;  /* 0x0000001900077211 */ /* 0x000fe200030f16ff */
[----:B------:R2:W-:Y:S01]  /*4560*/  @P5 STG.E [R2.64], R36 ;  /* 0x0000002402005986 */ /* 0x0005e2000c10190e */
[-C--:B-1----:R-:W-:Y:S01]  /*4570*/  LEA R4, P5, R9, R23.reuse, 0x2 ;  /* 0x0000001709047211 */ /* 0x082fe200078a10ff */
[----:B------:R-:W-:Y:S01]  /*4580*/  IMAD R0, R20, 0x8, R17 ;  /* 0x0000000814007824 */ /* 0x000fe200078e0211 */
[----:B------:R-:W-:-:S02]  /*4590*/  LEA R8, P6, R17, R23, 0x2 ;  /* 0x0000001711087211 */ /* 0x000fc400078c10ff */
[-C--:B------:R-:W-:Y:S01]  /*45a0*/  LEA.HI.X.SX32 R5, R9, R25.reuse, 0x2, P5 ;  /* 0x0000001909057211 */ /* 0x080fe200028f16ff */
[C---:B------:R-:W-:Y:S01]  /*45b0*/  IMAD R10, R20.reuse, 0x8, R0 ;  /* 0x00000008140a7824 */ /* 0x040fe200078e0200 */
[----:B------:R-:W-:Y:S01]  /*45c0*/  LEA.HI.X.SX32 R9, R17, R25, 0x2, P6 ;  /* 0x0000001911097211 */ /* 0x000fe200030f16ff */
[----:B------:R1:W-:Y:S01]  /*45d0*/  @P4 STG.E [R6.64], R38 ;  /* 0x0000002606004986 */ /* 0x0003e2000c10190e */
[----:B------:R-:W-:Y:S01]  /*45e0*/  ISETP.LT.AND P5, PT, R11, c[0x0][0x17c], !P0 ;  /* 0x00005f000b007a0c */ /* 0x000fe200047a1270 */
[----:B------:R-:W-:Y:S01]  /*45f0*/  IMAD R11, R20, 0x8, R10 ;  /* 0x00000008140b7824 */ /* 0x000fe200078e020a */
[----:B------:R-:W-:Y:S01]  /*4600*/  ISETP.LT.AND P4, PT, R12, c[0x0][0x17c], !P0 ;  /* 0x00005f000c007a0c */ /* 0x000fe20004781270 */
[----:B------:R3:W-:Y:S01]  /*4610*/  @P3 STG.E [R4.64], R40 ;  /* 0x0000002804003986 */ /* 0x0007e2000c10190e */
[C---:B--2---:R-:W-:Y:S02]  /*4620*/  LEA R2, P6, R0.reuse, R23, 0x2 ;  /* 0x0000001700027211 */ /* 0x044fe400078c10ff */
[----:B------:R-:W-:Y:S01]  /*4630*/  ISETP.LT.AND P3, PT, R13, c[0x0][0x17c], !P0 ;  /* 0x00005f000d007a0c */ /* 0x000fe20004761270 */
[----:B------:R2:W-:Y:S01]  /*4640*/  @P2 STG.E [R8.64], R27 ;  /* 0x0000001b08002986 */ /* 0x0005e2000c10190e */
[----:B------:R-:W-:Y:S01]  /*4650*/  LEA.HI.X.SX32 R3, R0, R25, 0x2, P6 ;  /* 0x0000001900037211 */ /* 0x000fe200030f16ff */
[----:B------:R-:W-:Y:S01]  /*4660*/  IMAD R0, R20, 0x8, R11 ;  /* 0x0000000814007824 */ /* 0x000fe200078e020b */
[----:B------:R-:W-:-:S02]  /*4670*/  ISETP.LT.AND P2, PT, R14, c[0x0][0x17c], !P0 ;  /* 0x00005f000e007a0c */ /* 0x000fc40004741270 */
[-C--:B-1----:R-:W-:Y:S01]  /*4680*/  LEA R6, P6, R10, R23.reuse, 0x2 ;  /* 0x000000170a067211 */ /* 0x082fe200078c10ff */
[----:B------:R1:W-:Y:S01]  /*4690*/  @P1 STG.E [R2.64], R29 ;  /* 0x0000001d02001986 */ /* 0x0003e2000c10190e */
[----:B------:R-:W-:Y:S01]  /*46a0*/  IMAD R13, R20, 0x8, R0 ;  /* 0x00000008140d7824 */ /* 0x000fe200078e0200 */
[C---:B---3--:R-:W-:Y:S02]  /*46b0*/  LEA R4, P1, R11.reuse, R23, 0x2 ;  /* 0x000000170b047211 */ /* 0x048fe400078210ff */
[-C--:B------:R-:W-:Y:S01]  /*46c0*/  LEA.HI.X.SX32 R7, R10, R25.reuse, 0x2, P6 ;  /* 0x000000190a077211 */ /* 0x080fe200030f16ff */
[----:B------:R-:W-:Y:S01]  /*46d0*/  IMAD R14, R20, 0x8, R13 ;  /* 0x00000008140e7824 */ /* 0x000fe200078e020d */
[----:B------:R-:W-:Y:S02]  /*46e0*/  LEA.HI.X.SX32 R5, R11, R25, 0x2, P1 ;  /* 0x000000190b057211 */ /* 0x000fe400008f16ff */
[-C--:B--2---:R-:W-:Y:S01]  /*46f0*/  LEA R8, P1, R13, R23.reuse, 0x2 ;  /* 0x000000170d087211 */ /* 0x084fe200078210ff */
[----:B------:R2:W-:Y:S01]  /*4700*/  @P5 STG.E [R6.64], R31 ;  /* 0x0000001f06005986 */ /* 0x0005e2000c10190e */
[----:B------:R-:W-:-:S02]  /*4710*/  LEA R10, P6, R0, R23, 0x2 ;  /* 0x00000017000a7211 */ /* 0x000fc400078c10ff */
[-C--:B------:R-:W-:Y:S01]  /*4720*/  LEA.HI.X.SX32 R9, R13, R25.reuse, 0x2, P1 ;  /* 0x000000190d097211 */ /* 0x080fe200008f16ff */
[----:B------:R2:W-:Y:S01]  /*4730*/  @P4 STG.E [R4.64], R33 ;  /* 0x0000002104004986 */ /* 0x0005e2000c10190e */
[----:B------:R-:W-:Y:S02]  /*4740*/  ISETP.LT.AND P1, PT, R15, c[0x0][0x17c], !P0 ;  /* 0x00005f000f007a0c */ /* 0x000fe40004721270 */
[----:B------:R-:W-:Y:S02]  /*4750*/  ISETP.LT.AND P0, PT, R16, c[0x0][0x17c], !P0 ;  /* 0x00005f0010007a0c */ /* 0x000fe40004701270 */
[----:B------:R-:W-:Y:S01]  /*4760*/  LEA.HI.X.SX32 R11, R0, R25, 0x2, P6 ;  /* 0x00000019000b7211 */ /* 0x000fe200030f16ff */
[----:B------:R-:W-:Y:S01]  /*4770*/  IMAD R0, R20, 0x8, R14 ;  /* 0x0000000814007824 */ /* 0x000fe200078e020e */
[----:B------:R-:W-:-:S03]  /*4780*/  LEA R12, P6, R14, R23, 0x2 ;  /* 0x000000170e0c7211 */ /* 0x000fc600078c10ff */
[----:B------:R2:W-:Y:S01]  /*4790*/  @P3 STG.E [R10.64], R35 ;  /* 0x000000230a003986 */ /* 0x0005e2000c10190e */
[----:B------:R-:W-:Y:S02]  /*47a0*/  LEA.HI.X.SX32 R13, R14, R25, 0x2, P6 ;  /* 0x000000190e0d7211 */ /* 0x000fe400030f16ff */
[C---:B-1----:R-:W-:Y:S01]  /*47b0*/  LEA R2, P6, R0.reuse, R23, 0x2 ;  /* 0x0000001700027211 */ /* 0x042fe200078c10ff */
[----:B------:R2:W-:Y:S03]  /*47c0*/  @P2 STG.E [R8.64], R37 ;  /* 0x0000002508002986 */ /* 0x0005e6000c10190e */
[----:B------:R-:W-:Y:S01]  /*47d0*/  LEA.HI.X.SX32 R3, R0, R25, 0x2, P6 ;  /* 0x0000001900037211 */ /* 0x000fe200030f16ff */
[----:B------:R2:W-:Y:S01]  /*47e0*/  @P1 STG.E [R12.64], R39 ;  /* 0x000000270c001986 */ /* 0x0005e2000c10190e */
[----:B------:R-:W-:Y:S07]  /*47f0*/  @!P0 EXIT ;  /* 0x000000000000894d */ /* 0x000fee0003800000 */
[----:B------:R-:W-:Y:S01]  /*4800*/  STG.E [R2.64], R41 ;  /* 0x0000002902007986 */ /* 0x000fe2000c10190e */
[----:B------:R-:W-:Y:S05]  /*4810*/  EXIT ;  /* 0x000000000000794d */ /* 0x000fea0003800000 */
.L_x_3:
[----:B------:R-:W-:-:S00]  /*4820*/  BRA `(.L_x_3) ;  /* 0xfffffff000007947 */ /* 0x000fc0000383ffff */
[----:B------:R-:W-:-:S00]  /*4830*/  NOP ;  /* 0x0000000000007918 */ /* 0x000fc00000000000 */
        /* <DEDUP_REMOVED lines=12> */
.L_x_4:


//--------------------- .nv.shared.matmul_kernel  --------------------------
	.section	.nv.shared.matmul_kernel,"aw",@nobits
	.sectionflags	@""
	.align	16
